//
// Generated by NVIDIA NVVM Compiler
//
// Compiler Build ID: CL-36424714
// Cuda compilation tools, release 13.0, V13.0.88
// Based on NVVM 20.0.0
//

.version 9.0
.target sm_100
.address_size 64

	// .globl	_Z9hypterm_0PdS_S_S_S_S_S_S_S_S_S_dddiii

.visible .entry _Z9hypterm_0PdS_S_S_S_S_S_S_S_S_S_dddiii(
	.param .u64 .ptr .align 1 _Z9hypterm_0PdS_S_S_S_S_S_S_S_S_S_dddiii_param_0,
	.param .u64 .ptr .align 1 _Z9hypterm_0PdS_S_S_S_S_S_S_S_S_S_dddiii_param_1,
	.param .u64 .ptr .align 1 _Z9hypterm_0PdS_S_S_S_S_S_S_S_S_S_dddiii_param_2,
	.param .u64 .ptr .align 1 _Z9hypterm_0PdS_S_S_S_S_S_S_S_S_S_dddiii_param_3,
	.param .u64 .ptr .align 1 _Z9hypterm_0PdS_S_S_S_S_S_S_S_S_S_dddiii_param_4,
	.param .u64 .ptr .align 1 _Z9hypterm_0PdS_S_S_S_S_S_S_S_S_S_dddiii_param_5,
	.param .u64 .ptr .align 1 _Z9hypterm_0PdS_S_S_S_S_S_S_S_S_S_dddiii_param_6,
	.param .u64 .ptr .align 1 _Z9hypterm_0PdS_S_S_S_S_S_S_S_S_S_dddiii_param_7,
	.param .u64 .ptr .align 1 _Z9hypterm_0PdS_S_S_S_S_S_S_S_S_S_dddiii_param_8,
	.param .u64 .ptr .align 1 _Z9hypterm_0PdS_S_S_S_S_S_S_S_S_S_dddiii_param_9,
	.param .u64 .ptr .align 1 _Z9hypterm_0PdS_S_S_S_S_S_S_S_S_S_dddiii_param_10,
	.param .f64 _Z9hypterm_0PdS_S_S_S_S_S_S_S_S_S_dddiii_param_11,
	.param .f64 _Z9hypterm_0PdS_S_S_S_S_S_S_S_S_S_dddiii_param_12,
	.param .f64 _Z9hypterm_0PdS_S_S_S_S_S_S_S_S_S_dddiii_param_13,
	.param .u32 _Z9hypterm_0PdS_S_S_S_S_S_S_S_S_S_dddiii_param_14,
	.param .u32 _Z9hypterm_0PdS_S_S_S_S_S_S_S_S_S_dddiii_param_15,
	.param .u32 _Z9hypterm_0PdS_S_S_S_S_S_S_S_S_S_dddiii_param_16
)
{
	.reg .pred 	%p<4>;
	.reg .b32 	%r<39>;
	.reg .b64 	%rd<132>;
	.reg .b64 	%fd<241>;

	ld.param.u32 	%r1, [_Z9hypterm_0PdS_S_S_S_S_S_S_S_S_S_dddiii_param_16];
	mov.u32 	%r2, %ntid.x;
	mov.u32 	%r3, %ctaid.x;
	mov.u32 	%r4, %tid.x;
	mad.lo.s32 	%r5, %r3, %r2, %r4;
	mov.u32 	%r6, %ntid.y;
	mov.u32 	%r7, %ctaid.y;
	mov.u32 	%r8, %tid.y;
	mad.lo.s32 	%r9, %r7, %r6, %r8;
	mov.u32 	%r10, %ntid.z;
	mov.u32 	%r11, %ctaid.z;
	mov.u32 	%r12, %tid.z;
	mad.lo.s32 	%r13, %r11, %r10, %r12;
	min.u32 	%r14, %r5, %r9;
	min.u32 	%r15, %r13, %r14;
	setp.lt.u32 	%p1, %r15, 4;
	add.s32 	%r16, %r1, -5;
	max.s32 	%r17, %r5, %r9;
	max.s32 	%r18, %r17, %r13;
	setp.gt.s32 	%p2, %r18, %r16;
	or.pred  	%p3, %p2, %p1;
	@%p3 bra 	$L__BB0_2;
	ld.param.f64 	%fd240, [_Z9hypterm_0PdS_S_S_S_S_S_S_S_S_S_dddiii_param_12];
	ld.param.f64 	%fd239, [_Z9hypterm_0PdS_S_S_S_S_S_S_S_S_S_dddiii_param_11];
	ld.param.u64 	%rd131, [_Z9hypterm_0PdS_S_S_S_S_S_S_S_S_S_dddiii_param_10];
	ld.param.u64 	%rd130, [_Z9hypterm_0PdS_S_S_S_S_S_S_S_S_S_dddiii_param_8];
	ld.param.u64 	%rd129, [_Z9hypterm_0PdS_S_S_S_S_S_S_S_S_S_dddiii_param_7];
	ld.param.u64 	%rd128, [_Z9hypterm_0PdS_S_S_S_S_S_S_S_S_S_dddiii_param_6];
	ld.param.u64 	%rd127, [_Z9hypterm_0PdS_S_S_S_S_S_S_S_S_S_dddiii_param_5];
	ld.param.u64 	%rd126, [_Z9hypterm_0PdS_S_S_S_S_S_S_S_S_S_dddiii_param_4];
	ld.param.u64 	%rd125, [_Z9hypterm_0PdS_S_S_S_S_S_S_S_S_S_dddiii_param_3];
	ld.param.u64 	%rd124, [_Z9hypterm_0PdS_S_S_S_S_S_S_S_S_S_dddiii_param_2];
	ld.param.u64 	%rd123, [_Z9hypterm_0PdS_S_S_S_S_S_S_S_S_S_dddiii_param_1];
	ld.param.u64 	%rd122, [_Z9hypterm_0PdS_S_S_S_S_S_S_S_S_S_dddiii_param_0];
	cvta.to.global.u64 	%rd11, %rd126;
	cvta.to.global.u64 	%rd12, %rd127;
	cvta.to.global.u64 	%rd13, %rd122;
	cvta.to.global.u64 	%rd14, %rd129;
	cvta.to.global.u64 	%rd15, %rd131;
	cvta.to.global.u64 	%rd16, %rd130;
	cvta.to.global.u64 	%rd17, %rd123;
	cvta.to.global.u64 	%rd18, %rd124;
	cvta.to.global.u64 	%rd19, %rd128;
	cvta.to.global.u64 	%rd20, %rd125;
	mov.u32 	%r19, %ctaid.z;
	mov.u32 	%r20, %ntid.z;
	mov.u32 	%r21, %tid.z;
	mad.lo.s32 	%r22, %r19, %r20, %r21;
	mul.wide.u32 	%rd21, %r22, 758912;
	add.s64 	%rd22, %rd11, %rd21;
	mov.u32 	%r23, %ctaid.y;
	mov.u32 	%r24, %ntid.y;
	mov.u32 	%r25, %tid.y;
	mad.lo.s32 	%r26, %r23, %r24, %r25;
	mul.wide.u32 	%rd23, %r26, 2464;
	add.s64 	%rd24, %rd22, %rd23;
	mov.u32 	%r27, %ctaid.x;
	mov.u32 	%r28, %ntid.x;
	mov.u32 	%r29, %tid.x;
	mad.lo.s32 	%r30, %r27, %r28, %r29;
	mul.wide.u32 	%rd25, %r30, 8;
	add.s64 	%rd26, %rd24, %rd25;
	ld.global.nc.f64 	%fd3, [%rd26+8];
	add.s32 	%r31, %r30, -1;
	mul.wide.u32 	%rd27, %r31, 8;
	add.s64 	%rd28, %rd24, %rd27;
	ld.global.nc.f64 	%fd4, [%rd28];
	sub.f64 	%fd5, %fd3, %fd4;
	mul.f64 	%fd6, %fd5, 0d3FE999999999999A;
	ld.global.nc.f64 	%fd7, [%rd26+16];
	add.s32 	%r32, %r30, -2;
	mul.wide.u32 	%rd29, %r32, 8;
	add.s64 	%rd30, %rd24, %rd29;
	ld.global.nc.f64 	%fd8, [%rd30];
	sub.f64 	%fd9, %fd7, %fd8;
	mul.f64 	%fd10, %fd9, 0d3FC999999999999A;
	sub.f64 	%fd11, %fd6, %fd10;
	ld.global.nc.f64 	%fd12, [%rd26+24];
	add.s32 	%r33, %r30, -3;
	mul.wide.u32 	%rd31, %r33, 8;
	add.s64 	%rd32, %rd24, %rd31;
	ld.global.nc.f64 	%fd13, [%rd32];
	sub.f64 	%fd14, %fd12, %fd13;
	fma.rn.f64 	%fd15, %fd14, 0d3FA374BC6A7EF9DB, %fd11;
	ld.global.nc.f64 	%fd16, [%rd26+32];
	add.s32 	%r34, %r30, -4;
	mul.wide.u32 	%rd33, %r34, 8;
	add.s64 	%rd34, %rd24, %rd33;
	ld.global.nc.f64 	%fd17, [%rd34];
	sub.f64 	%fd18, %fd16, %fd17;
	mul.f64 	%fd19, %fd18, 0d3F6CAC083126E979;
	sub.f64 	%fd20, %fd15, %fd19;
	mul.f64 	%fd21, %fd239, %fd20;
	add.s64 	%rd35, %rd12, %rd21;
	add.s64 	%rd36, %rd35, %rd23;
	add.s64 	%rd37, %rd36, %rd25;
	ld.global.nc.f64 	%fd22, [%rd37+2464];
	add.s32 	%r35, %r26, -1;
	mul.wide.u32 	%rd38, %r35, 2464;
	add.s64 	%rd39, %rd35, %rd38;
	add.s64 	%rd40, %rd39, %rd25;
	ld.global.nc.f64 	%fd23, [%rd40];
	sub.f64 	%fd24, %fd22, %fd23;
	mul.f64 	%fd25, %fd24, 0d3FE999999999999A;
	ld.global.nc.f64 	%fd26, [%rd37+4928];
	add.s32 	%r36, %r26, -2;
	mul.wide.u32 	%rd41, %r36, 2464;
	add.s64 	%rd42, %rd35, %rd41;
	add.s64 	%rd43, %rd42, %rd25;
	ld.global.nc.f64 	%fd27, [%rd43];
	sub.f64 	%fd28, %fd26, %fd27;
	mul.f64 	%fd29, %fd28, 0d3FC999999999999A;
	sub.f64 	%fd30, %fd25, %fd29;
	ld.global.nc.f64 	%fd31, [%rd37+7392];
	add.s32 	%r37, %r26, -3;
	mul.wide.u32 	%rd44, %r37, 2464;
	add.s64 	%rd45, %rd35, %rd44;
	add.s64 	%rd46, %rd45, %rd25;
	ld.global.nc.f64 	%fd32, [%rd46];
	sub.f64 	%fd33, %fd31, %fd32;
	fma.rn.f64 	%fd34, %fd33, 0d3FA374BC6A7EF9DB, %fd30;
	ld.global.nc.f64 	%fd35, [%rd37+9856];
	add.s32 	%r38, %r26, -4;
	mul.wide.u32 	%rd47, %r38, 2464;
	add.s64 	%rd48, %rd35, %rd47;
	add.s64 	%rd49, %rd48, %rd25;
	ld.global.nc.f64 	%fd36, [%rd49];
	sub.f64 	%fd37, %fd35, %fd36;
	mul.f64 	%fd38, %fd37, 0d3F6CAC083126E979;
	sub.f64 	%fd39, %fd34, %fd38;
	mul.f64 	%fd40, %fd240, %fd39;
	sub.f64 	%fd41, %fd21, %fd40;
	add.s64 	%rd50, %rd13, %rd21;
	add.s64 	%rd51, %rd50, %rd23;
	add.s64 	%rd52, %rd51, %rd25;
	st.global.f64 	[%rd52], %fd41;
	add.s64 	%rd53, %rd14, %rd21;
	add.s64 	%rd54, %rd53, %rd23;
	add.s64 	%rd55, %rd54, %rd25;
	ld.global.nc.f64 	%fd42, [%rd55+8];
	mul.f64 	%fd43, %fd3, %fd42;
	add.s64 	%rd56, %rd54, %rd27;
	ld.global.nc.f64 	%fd44, [%rd56];
	mul.f64 	%fd45, %fd4, %fd44;
	sub.f64 	%fd46, %fd43, %fd45;
	add.s64 	%rd57, %rd15, %rd21;
	add.s64 	%rd58, %rd57, %rd23;
	add.s64 	%rd59, %rd58, %rd25;
	ld.global.nc.f64 	%fd47, [%rd59+8];
	add.f64 	%fd48, %fd47, %fd46;
	add.s64 	%rd60, %rd58, %rd27;
	ld.global.nc.f64 	%fd49, [%rd60];
	sub.f64 	%fd50, %fd48, %fd49;
	mul.f64 	%fd51, %fd50, 0d3FE999999999999A;
	ld.global.nc.f64 	%fd52, [%rd55+16];
	mul.f64 	%fd53, %fd7, %fd52;
	add.s64 	%rd61, %rd54, %rd29;
	ld.global.nc.f64 	%fd54, [%rd61];
	mul.f64 	%fd55, %fd8, %fd54;
	sub.f64 	%fd56, %fd53, %fd55;
	ld.global.nc.f64 	%fd57, [%rd59+16];
	add.f64 	%fd58, %fd57, %fd56;
	add.s64 	%rd62, %rd58, %rd29;
	ld.global.nc.f64 	%fd59, [%rd62];
	sub.f64 	%fd60, %fd58, %fd59;
	mul.f64 	%fd61, %fd60, 0d3FC999999999999A;
	sub.f64 	%fd62, %fd51, %fd61;
	ld.global.nc.f64 	%fd63, [%rd55+24];
	mul.f64 	%fd64, %fd12, %fd63;
	add.s64 	%rd63, %rd54, %rd31;
	ld.global.nc.f64 	%fd65, [%rd63];
	mul.f64 	%fd66, %fd13, %fd65;
	sub.f64 	%fd67, %fd64, %fd66;
	ld.global.nc.f64 	%fd68, [%rd59+24];
	add.f64 	%fd69, %fd68, %fd67;
	add.s64 	%rd64, %rd58, %rd31;
	ld.global.nc.f64 	%fd70, [%rd64];
	sub.f64 	%fd71, %fd69, %fd70;
	fma.rn.f64 	%fd72, %fd71, 0d3FA374BC6A7EF9DB, %fd62;
	ld.global.nc.f64 	%fd73, [%rd55+32];
	mul.f64 	%fd74, %fd16, %fd73;
	add.s64 	%rd65, %rd54, %rd33;
	ld.global.nc.f64 	%fd75, [%rd65];
	mul.f64 	%fd76, %fd17, %fd75;
	sub.f64 	%fd77, %fd74, %fd76;
	ld.global.nc.f64 	%fd78, [%rd59+32];
	add.f64 	%fd79, %fd78, %fd77;
	add.s64 	%rd66, %rd58, %rd33;
	ld.global.nc.f64 	%fd80, [%rd66];
	sub.f64 	%fd81, %fd79, %fd80;
	mul.f64 	%fd82, %fd81, 0d3F6CAC083126E979;
	sub.f64 	%fd83, %fd72, %fd82;
	mul.f64 	%fd84, %fd239, %fd83;
	ld.global.nc.f64 	%fd85, [%rd26+2464];
	add.s64 	%rd67, %rd16, %rd21;
	add.s64 	%rd68, %rd67, %rd23;
	add.s64 	%rd69, %rd68, %rd25;
	ld.global.nc.f64 	%fd86, [%rd69+2464];
	mul.f64 	%fd87, %fd85, %fd86;
	add.s64 	%rd70, %rd22, %rd38;
	add.s64 	%rd71, %rd70, %rd25;
	ld.global.nc.f64 	%fd88, [%rd71];
	add.s64 	%rd72, %rd67, %rd38;
	add.s64 	%rd73, %rd72, %rd25;
	ld.global.nc.f64 	%fd89, [%rd73];
	mul.f64 	%fd90, %fd88, %fd89;
	sub.f64 	%fd91, %fd87, %fd90;
	mul.f64 	%fd92, %fd91, 0d3FE999999999999A;
	ld.global.nc.f64 	%fd93, [%rd26+4928];
	ld.global.nc.f64 	%fd94, [%rd69+4928];
	mul.f64 	%fd95, %fd93, %fd94;
	add.s64 	%rd74, %rd22, %rd41;
	add.s64 	%rd75, %rd74, %rd25;
	ld.global.nc.f64 	%fd96, [%rd75];
	add.s64 	%rd76, %rd67, %rd41;
	add.s64 	%rd77, %rd76, %rd25;
	ld.global.nc.f64 	%fd97, [%rd77];
	mul.f64 	%fd98, %fd96, %fd97;
	sub.f64 	%fd99, %fd95, %fd98;
	mul.f64 	%fd100, %fd99, 0d3FC999999999999A;
	sub.f64 	%fd101, %fd92, %fd100;
	ld.global.nc.f64 	%fd102, [%rd26+7392];
	ld.global.nc.f64 	%fd103, [%rd69+7392];
	mul.f64 	%fd104, %fd102, %fd103;
	add.s64 	%rd78, %rd22, %rd44;
	add.s64 	%rd79, %rd78, %rd25;
	ld.global.nc.f64 	%fd105, [%rd79];
	add.s64 	%rd80, %rd67, %rd44;
	add.s64 	%rd81, %rd80, %rd25;
	ld.global.nc.f64 	%fd106, [%rd81];
	mul.f64 	%fd107, %fd105, %fd106;
	sub.f64 	%fd108, %fd104, %fd107;
	fma.rn.f64 	%fd109, %fd108, 0d3FA374BC6A7EF9DB, %fd101;
	ld.global.nc.f64 	%fd110, [%rd26+9856];
	ld.global.nc.f64 	%fd111, [%rd69+9856];
	mul.f64 	%fd112, %fd110, %fd111;
	add.s64 	%rd82, %rd22, %rd47;
	add.s64 	%rd83, %rd82, %rd25;
	ld.global.nc.f64 	%fd113, [%rd83];
	add.s64 	%rd84, %rd67, %rd47;
	add.s64 	%rd85, %rd84, %rd25;
	ld.global.nc.f64 	%fd114, [%rd85];
	mul.f64 	%fd115, %fd113, %fd114;
	sub.f64 	%fd116, %fd112, %fd115;
	mul.f64 	%fd117, %fd116, 0d3F6CAC083126E979;
	sub.f64 	%fd118, %fd109, %fd117;
	mul.f64 	%fd119, %fd240, %fd118;
	sub.f64 	%fd120, %fd84, %fd119;
	add.s64 	%rd86, %rd17, %rd21;
	add.s64 	%rd87, %rd86, %rd23;
	add.s64 	%rd88, %rd87, %rd25;
	st.global.f64 	[%rd88], %fd120;
	ld.global.nc.f64 	%fd121, [%rd37+8];
	mul.f64 	%fd122, %fd121, %fd42;
	add.s64 	%rd89, %rd36, %rd27;
	ld.global.nc.f64 	%fd123, [%rd89];
	mul.f64 	%fd124, %fd123, %fd44;
	sub.f64 	%fd125, %fd122, %fd124;
	mul.f64 	%fd126, %fd125, 0d3FE999999999999A;
	ld.global.nc.f64 	%fd127, [%rd37+16];
	mul.f64 	%fd128, %fd127, %fd52;
	add.s64 	%rd90, %rd36, %rd29;
	ld.global.nc.f64 	%fd129, [%rd90];
	mul.f64 	%fd130, %fd129, %fd54;
	sub.f64 	%fd131, %fd128, %fd130;
	mul.f64 	%fd132, %fd131, 0d3FC999999999999A;
	sub.f64 	%fd133, %fd126, %fd132;
	ld.global.nc.f64 	%fd134, [%rd37+24];
	mul.f64 	%fd135, %fd134, %fd63;
	add.s64 	%rd91, %rd36, %rd31;
	ld.global.nc.f64 	%fd136, [%rd91];
	mul.f64 	%fd137, %fd136, %fd65;
	sub.f64 	%fd138, %fd135, %fd137;
	fma.rn.f64 	%fd139, %fd138, 0d3FA374BC6A7EF9DB, %fd133;
	ld.global.nc.f64 	%fd140, [%rd37+32];
	mul.f64 	%fd141, %fd140, %fd73;
	add.s64 	%rd92, %rd36, %rd33;
	ld.global.nc.f64 	%fd142, [%rd92];
	mul.f64 	%fd143, %fd142, %fd75;
	sub.f64 	%fd144, %fd141, %fd143;
	mul.f64 	%fd145, %fd144, 0d3F6CAC083126E979;
	sub.f64 	%fd146, %fd139, %fd145;
	mul.f64 	%fd147, %fd239, %fd146;
	mul.f64 	%fd148, %fd22, %fd86;
	mul.f64 	%fd149, %fd23, %fd89;
	sub.f64 	%fd150, %fd148, %fd149;
	ld.global.nc.f64 	%fd151, [%rd59+2464];
	add.f64 	%fd152, %fd151, %fd150;
	add.s64 	%rd93, %rd57, %rd38;
	add.s64 	%rd94, %rd93, %rd25;
	ld.global.nc.f64 	%fd153, [%rd94];
	sub.f64 	%fd154, %fd152, %fd153;
	mul.f64 	%fd155, %fd154, 0d3FE999999999999A;
	mul.f64 	%fd156, %fd26, %fd94;
	mul.f64 	%fd157, %fd27, %fd97;
	sub.f64 	%fd158, %fd156, %fd157;
	ld.global.nc.f64 	%fd159, [%rd59+4928];
	add.f64 	%fd160, %fd159, %fd158;
	add.s64 	%rd95, %rd57, %rd41;
	add.s64 	%rd96, %rd95, %rd25;
	ld.global.nc.f64 	%fd161, [%rd96];
	sub.f64 	%fd162, %fd160, %fd161;
	mul.f64 	%fd163, %fd162, 0d3FC999999999999A;
	sub.f64 	%fd164, %fd155, %fd163;
	mul.f64 	%fd165, %fd31, %fd103;
	mul.f64 	%fd166, %fd32, %fd106;
	sub.f64 	%fd167, %fd165, %fd166;
	ld.global.nc.f64 	%fd168, [%rd59+7392];
	add.f64 	%fd169, %fd168, %fd167;
	add.s64 	%rd97, %rd57, %rd44;
	add.s64 	%rd98, %rd97, %rd25;
	ld.global.nc.f64 	%fd170, [%rd98];
	sub.f64 	%fd171, %fd169, %fd170;
	fma.rn.f64 	%fd172, %fd171, 0d3FA374BC6A7EF9DB, %fd164;
	mul.f64 	%fd173, %fd35, %fd111;
	mul.f64 	%fd174, %fd36, %fd114;
	sub.f64 	%fd175, %fd173, %fd174;
	ld.global.nc.f64 	%fd176, [%rd59+9856];
	add.f64 	%fd177, %fd176, %fd175;
	add.s64 	%rd99, %rd57, %rd47;
	add.s64 	%rd100, %rd99, %rd25;
	ld.global.nc.f64 	%fd178, [%rd100];
	sub.f64 	%fd179, %fd177, %fd178;
	mul.f64 	%fd180, %fd179, 0d3F6CAC083126E979;
	sub.f64 	%fd181, %fd172, %fd180;
	mul.f64 	%fd182, %fd240, %fd181;
	sub.f64 	%fd183, %fd147, %fd182;
	add.s64 	%rd101, %rd18, %rd21;
	add.s64 	%rd102, %rd101, %rd23;
	add.s64 	%rd103, %rd102, %rd25;
	st.global.f64 	[%rd103], %fd183;
	add.s64 	%rd104, %rd19, %rd21;
	add.s64 	%rd105, %rd104, %rd23;
	add.s64 	%rd106, %rd105, %rd25;
	ld.global.nc.f64 	%fd184, [%rd106+8];
	mul.f64 	%fd185, %fd184, %fd42;
	add.s64 	%rd107, %rd105, %rd27;
	ld.global.nc.f64 	%fd186, [%rd107];
	mul.f64 	%fd187, %fd186, %fd44;
	sub.f64 	%fd188, %fd185, %fd187;
	mul.f64 	%fd189, %fd188, 0d3FE999999999999A;
	ld.global.nc.f64 	%fd190, [%rd106+16];
	mul.f64 	%fd191, %fd190, %fd52;
	add.s64 	%rd108, %rd105, %rd29;
	ld.global.nc.f64 	%fd192, [%rd108];
	mul.f64 	%fd193, %fd192, %fd54;
	sub.f64 	%fd194, %fd191, %fd193;
	mul.f64 	%fd195, %fd194, 0d3FC999999999999A;
	sub.f64 	%fd196, %fd189, %fd195;
	ld.global.nc.f64 	%fd197, [%rd106+24];
	mul.f64 	%fd198, %fd197, %fd63;
	add.s64 	%rd109, %rd105, %rd31;
	ld.global.nc.f64 	%fd199, [%rd109];
	mul.f64 	%fd200, %fd199, %fd65;
	sub.f64 	%fd201, %fd198, %fd200;
	fma.rn.f64 	%fd202, %fd201, 0d3FA374BC6A7EF9DB, %fd196;
	ld.global.nc.f64 	%fd203, [%rd106+32];
	mul.f64 	%fd204, %fd203, %fd73;
	add.s64 	%rd110, %rd105, %rd33;
	ld.global.nc.f64 	%fd205, [%rd110];
	mul.f64 	%fd206, %fd205, %fd75;
	sub.f64 	%fd207, %fd204, %fd206;
	mul.f64 	%fd208, %fd207, 0d3F6CAC083126E979;
	sub.f64 	%fd209, %fd202, %fd208;
	mul.f64 	%fd210, %fd239, %fd209;
	ld.global.nc.f64 	%fd211, [%rd106+2464];
	mul.f64 	%fd212, %fd211, %fd86;
	add.s64 	%rd111, %rd104, %rd38;
	add.s64 	%rd112, %rd111, %rd25;
	ld.global.nc.f64 	%fd213, [%rd112];
	mul.f64 	%fd214, %fd213, %fd89;
	sub.f64 	%fd215, %fd212, %fd214;
	mul.f64 	%fd216, %fd215, 0d3FE999999999999A;
	ld.global.nc.f64 	%fd217, [%rd106+4928];
	mul.f64 	%fd218, %fd217, %fd94;
	add.s64 	%rd113, %rd104, %rd41;
	add.s64 	%rd114, %rd113, %rd25;
	ld.global.nc.f64 	%fd219, [%rd114];
	mul.f64 	%fd220, %fd219, %fd97;
	sub.f64 	%fd221, %fd218, %fd220;
	mul.f64 	%fd222, %fd221, 0d3FC999999999999A;
	sub.f64 	%fd223, %fd216, %fd222;
	ld.global.nc.f64 	%fd224, [%rd106+7392];
	mul.f64 	%fd225, %fd224, %fd103;
	add.s64 	%rd115, %rd104, %rd44;
	add.s64 	%rd116, %rd115, %rd25;
	ld.global.nc.f64 	%fd226, [%rd116];
	mul.f64 	%fd227, %fd226, %fd106;
	sub.f64 	%fd228, %fd225, %fd227;
	fma.rn.f64 	%fd229, %fd228, 0d3FA374BC6A7EF9DB, %fd223;
	ld.global.nc.f64 	%fd230, [%rd106+9856];
	mul.f64 	%fd231, %fd230, %fd111;
	add.s64 	%rd117, %rd104, %rd47;
	add.s64 	%rd118, %rd117, %rd25;
	ld.global.nc.f64 	%fd232, [%rd118];
	mul.f64 	%fd233, %fd232, %fd114;
	sub.f64 	%fd234, %fd231, %fd233;
	mul.f64 	%fd235, %fd234, 0d3F6CAC083126E979;
	sub.f64 	%fd236, %fd229, %fd235;
	mul.f64 	%fd237, %fd240, %fd236;
	sub.f64 	%fd238, %fd210, %fd237;
	add.s64 	%rd119, %rd20, %rd21;
	add.s64 	%rd120, %rd119, %rd23;
	add.s64 	%rd121, %rd120, %rd25;
	st.global.f64 	[%rd121], %fd238;
$L__BB0_2:
	ret;

}
	// .globl	_Z9hypterm_1PdS_S_S_S_S_S_S_S_S_S_dddiii
.visible .entry _Z9hypterm_1PdS_S_S_S_S_S_S_S_S_S_dddiii(
	.param .u64 .ptr .align 1 _Z9hypterm_1PdS_S_S_S_S_S_S_S_S_S_dddiii_param_0,
	.param .u64 .ptr .align 1 _Z9hypterm_1PdS_S_S_S_S_S_S_S_S_S_dddiii_param_1,
	.param .u64 .ptr .align 1 _Z9hypterm_1PdS_S_S_S_S_S_S_S_S_S_dddiii_param_2,
	.param .u64 .ptr .align 1 _Z9hypterm_1PdS_S_S_S_S_S_S_S_S_S_dddiii_param_3,
	.param .u64 .ptr .align 1 _Z9hypterm_1PdS_S_S_S_S_S_S_S_S_S_dddiii_param_4,
	.param .u64 .ptr .align 1 _Z9hypterm_1PdS_S_S_S_S_S_S_S_S_S_dddiii_param_5,
	.param .u64 .ptr .align 1 _Z9hypterm_1PdS_S_S_S_S_S_S_S_S_S_dddiii_param_6,
	.param .u64 .ptr .align 1 _Z9hypterm_1PdS_S_S_S_S_S_S_S_S_S_dddiii_param_7,
	.param .u64 .ptr .align 1 _Z9hypterm_1PdS_S_S_S_S_S_S_S_S_S_dddiii_param_8,
	.param .u64 .ptr .align 1 _Z9hypterm_1PdS_S_S_S_S_S_S_S_S_S_dddiii_param_9,
	.param .u64 .ptr .align 1 _Z9hypterm_1PdS_S_S_S_S_S_S_S_S_S_dddiii_param_10,
	.param .f64 _Z9hypterm_1PdS_S_S_S_S_S_S_S_S_S_dddiii_param_11,
	.param .f64 _Z9hypterm_1PdS_S_S_S_S_S_S_S_S_S_dddiii_param_12,
	.param .f64 _Z9hypterm_1PdS_S_S_S_S_S_S_S_S_S_dddiii_param_13,
	.param .u32 _Z9hypterm_1PdS_S_S_S_S_S_S_S_S_S_dddiii_param_14,
	.param .u32 _Z9hypterm_1PdS_S_S_S_S_S_S_S_S_S_dddiii_param_15,
	.param .u32 _Z9hypterm_1PdS_S_S_S_S_S_S_S_S_S_dddiii_param_16
)
{
	.reg .pred 	%p<10>;
	.reg .b32 	%r<35>;
	.reg .b64 	%rd<74>;
	.reg .b64 	%fd<339>;

	ld.param.u32 	%r1, [_Z9hypterm_1PdS_S_S_S_S_S_S_S_S_S_dddiii_param_16];
	mov.u32 	%r2, %ntid.x;
	mov.u32 	%r3, %ctaid.x;
	mov.u32 	%r4, %tid.x;
	mad.lo.s32 	%r5, %r3, %r2, %r4;
	mov.u32 	%r6, %ntid.y;
	mov.u32 	%r7, %ctaid.y;
	mov.u32 	%r8, %tid.y;
	mad.lo.s32 	%r9, %r7, %r6, %r8;
	mov.u32 	%r10, %ntid.z;
	mov.u32 	%r11, %ctaid.z;
	mul.lo.s32 	%r12, %r10, %r11;
	shl.b32 	%r13, %r12, 2;
	mov.u32 	%r14, %tid.z;
	shl.b32 	%r15, %r14, 2;
	add.s32 	%r16, %r13, %r15;
	min.u32 	%r17, %r5, %r9;
	setp.lt.u32 	%p1, %r17, 4;
	setp.eq.s32 	%p2, %r16, 0;
	or.pred  	%p3, %p1, %p2;
	add.s32 	%r18, %r1, -5;
	setp.gt.s32 	%p4, %r5, %r18;
	or.pred  	%p5, %p3, %p4;
	setp.gt.s32 	%p6, %r9, %r18;
	or.pred  	%p7, %p6, %p5;
	setp.gt.s32 	%p8, %r16, %r18;
	or.pred  	%p9, %p8, %p7;
	@%p9 bra 	$L__BB1_2;
	ld.param.f64 	%fd338, [_Z9hypterm_1PdS_S_S_S_S_S_S_S_S_S_dddiii_param_13];
	ld.param.u64 	%rd73, [_Z9hypterm_1PdS_S_S_S_S_S_S_S_S_S_dddiii_param_10];
	ld.param.u64 	%rd72, [_Z9hypterm_1PdS_S_S_S_S_S_S_S_S_S_dddiii_param_9];
	ld.param.u64 	%rd71, [_Z9hypterm_1PdS_S_S_S_S_S_S_S_S_S_dddiii_param_6];
	ld.param.u64 	%rd70, [_Z9hypterm_1PdS_S_S_S_S_S_S_S_S_S_dddiii_param_5];
	ld.param.u64 	%rd69, [_Z9hypterm_1PdS_S_S_S_S_S_S_S_S_S_dddiii_param_4];
	ld.param.u64 	%rd68, [_Z9hypterm_1PdS_S_S_S_S_S_S_S_S_S_dddiii_param_3];
	ld.param.u64 	%rd67, [_Z9hypterm_1PdS_S_S_S_S_S_S_S_S_S_dddiii_param_2];
	ld.param.u64 	%rd66, [_Z9hypterm_1PdS_S_S_S_S_S_S_S_S_S_dddiii_param_1];
	ld.param.u64 	%rd65, [_Z9hypterm_1PdS_S_S_S_S_S_S_S_S_S_dddiii_param_0];
	cvta.to.global.u64 	%rd10, %rd71;
	cvta.to.global.u64 	%rd11, %rd72;
	cvta.to.global.u64 	%rd12, %rd65;
	cvta.to.global.u64 	%rd13, %rd66;
	cvta.to.global.u64 	%rd14, %rd69;
	cvta.to.global.u64 	%rd15, %rd67;
	cvta.to.global.u64 	%rd16, %rd70;
	cvta.to.global.u64 	%rd17, %rd68;
	cvta.to.global.u64 	%rd18, %rd73;
	mov.u32 	%r19, %ntid.z;
	mov.u32 	%r20, %ctaid.z;
	mul.lo.s32 	%r21, %r19, %r20;
	shl.b32 	%r22, %r21, 2;
	mov.u32 	%r23, %tid.z;
	shl.b32 	%r24, %r23, 2;
	add.s32 	%r25, %r22, %r24;
	mul.wide.u32 	%rd19, %r25, 758912;
	add.s64 	%rd20, %rd12, %rd19;
	mov.u32 	%r26, %ctaid.y;
	mov.u32 	%r27, %ntid.y;
	mov.u32 	%r28, %tid.y;
	mad.lo.s32 	%r29, %r26, %r27, %r28;
	mul.wide.u32 	%rd21, %r29, 2464;
	add.s64 	%rd22, %rd20, %rd21;
	mov.u32 	%r30, %ctaid.x;
	mov.u32 	%r31, %ntid.x;
	mov.u32 	%r32, %tid.x;
	mad.lo.s32 	%r33, %r30, %r31, %r32;
	mul.wide.u32 	%rd23, %r33, 8;
	add.s64 	%rd24, %rd22, %rd23;
	ld.global.f64 	%fd2, [%rd24];
	add.s64 	%rd25, %rd10, %rd19;
	add.s64 	%rd26, %rd25, %rd21;
	add.s64 	%rd27, %rd26, %rd23;
	ld.global.nc.f64 	%fd3, [%rd27+758912];
	add.s32 	%r34, %r25, -1;
	mul.wide.u32 	%rd28, %r34, 758912;
	add.s64 	%rd29, %rd10, %rd28;
	add.s64 	%rd30, %rd29, %rd21;
	add.s64 	%rd31, %rd30, %rd23;
	ld.global.nc.f64 	%fd4, [%rd31];
	sub.f64 	%fd5, %fd3, %fd4;
	mul.f64 	%fd6, %fd5, 0d3FE999999999999A;
	ld.global.nc.f64 	%fd7, [%rd27+1517824];
	ld.global.nc.f64 	%fd8, [%rd27+-1517824];
	sub.f64 	%fd9, %fd7, %fd8;
	mul.f64 	%fd10, %fd9, 0d3FC999999999999A;
	sub.f64 	%fd11, %fd6, %fd10;
	ld.global.nc.f64 	%fd12, [%rd27+2276736];
	ld.global.nc.f64 	%fd13, [%rd27+-2276736];
	sub.f64 	%fd14, %fd12, %fd13;
	fma.rn.f64 	%fd15, %fd14, 0d3FA374BC6A7EF9DB, %fd11;
	ld.global.nc.f64 	%fd16, [%rd27+3035648];
	ld.global.nc.f64 	%fd17, [%rd27+-3035648];
	sub.f64 	%fd18, %fd16, %fd17;
	mul.f64 	%fd19, %fd18, 0d3F6CAC083126E979;
	sub.f64 	%fd20, %fd15, %fd19;
	mul.f64 	%fd21, %fd338, %fd20;
	sub.f64 	%fd22, %fd2, %fd21;
	st.global.f64 	[%rd24], %fd22;
	ld.global.f64 	%fd23, [%rd24+758912];
	ld.global.nc.f64 	%fd24, [%rd27];
	sub.f64 	%fd25, %fd7, %fd24;
	mul.f64 	%fd26, %fd25, 0d3FE999999999999A;
	sub.f64 	%fd27, %fd12, %fd4;
	mul.f64 	%fd28, %fd27, 0d3FC999999999999A;
	sub.f64 	%fd29, %fd26, %fd28;
	sub.f64 	%fd30, %fd16, %fd8;
	fma.rn.f64 	%fd31, %fd30, 0d3FA374BC6A7EF9DB, %fd29;
	ld.global.nc.f64 	%fd32, [%rd27+3794560];
	sub.f64 	%fd33, %fd32, %fd13;
	mul.f64 	%fd34, %fd33, 0d3F6CAC083126E979;
	sub.f64 	%fd35, %fd31, %fd34;
	mul.f64 	%fd36, %fd338, %fd35;
	sub.f64 	%fd37, %fd23, %fd36;
	st.global.f64 	[%rd24+758912], %fd37;
	ld.global.f64 	%fd38, [%rd24+1517824];
	sub.f64 	%fd39, %fd12, %fd3;
	mul.f64 	%fd40, %fd39, 0d3FE999999999999A;
	sub.f64 	%fd41, %fd16, %fd24;
	mul.f64 	%fd42, %fd41, 0d3FC999999999999A;
	sub.f64 	%fd43, %fd40, %fd42;
	sub.f64 	%fd44, %fd32, %fd4;
	fma.rn.f64 	%fd45, %fd44, 0d3FA374BC6A7EF9DB, %fd43;
	ld.global.nc.f64 	%fd46, [%rd27+4553472];
	sub.f64 	%fd47, %fd46, %fd8;
	mul.f64 	%fd48, %fd47, 0d3F6CAC083126E979;
	sub.f64 	%fd49, %fd45, %fd48;
	mul.f64 	%fd50, %fd338, %fd49;
	sub.f64 	%fd51, %fd38, %fd50;
	st.global.f64 	[%rd24+1517824], %fd51;
	ld.global.f64 	%fd52, [%rd24+2276736];
	sub.f64 	%fd53, %fd16, %fd7;
	mul.f64 	%fd54, %fd53, 0d3FE999999999999A;
	sub.f64 	%fd55, %fd32, %fd3;
	mul.f64 	%fd56, %fd55, 0d3FC999999999999A;
	sub.f64 	%fd57, %fd54, %fd56;
	sub.f64 	%fd58, %fd46, %fd24;
	fma.rn.f64 	%fd59, %fd58, 0d3FA374BC6A7EF9DB, %fd57;
	ld.global.nc.f64 	%fd60, [%rd27+5312384];
	sub.f64 	%fd61, %fd60, %fd4;
	mul.f64 	%fd62, %fd61, 0d3F6CAC083126E979;
	sub.f64 	%fd63, %fd59, %fd62;
	mul.f64 	%fd64, %fd338, %fd63;
	sub.f64 	%fd65, %fd52, %fd64;
	st.global.f64 	[%rd24+2276736], %fd65;
	add.s64 	%rd32, %rd13, %rd19;
	add.s64 	%rd33, %rd32, %rd21;
	add.s64 	%rd34, %rd33, %rd23;
	ld.global.f64 	%fd66, [%rd34];
	add.s64 	%rd35, %rd14, %rd19;
	add.s64 	%rd36, %rd35, %rd21;
	add.s64 	%rd37, %rd36, %rd23;
	ld.global.nc.f64 	%fd67, [%rd37+758912];
	add.s64 	%rd38, %rd11, %rd19;
	add.s64 	%rd39, %rd38, %rd21;
	add.s64 	%rd40, %rd39, %rd23;
	ld.global.nc.f64 	%fd68, [%rd40+758912];
	mul.f64 	%fd69, %fd67, %fd68;
	add.s64 	%rd41, %rd14, %rd28;
	add.s64 	%rd42, %rd41, %rd21;
	add.s64 	%rd43, %rd42, %rd23;
	ld.global.nc.f64 	%fd70, [%rd43];
	add.s64 	%rd44, %rd11, %rd28;
	add.s64 	%rd45, %rd44, %rd21;
	add.s64 	%rd46, %rd45, %rd23;
	ld.global.nc.f64 	%fd71, [%rd46];
	mul.f64 	%fd72, %fd70, %fd71;
	sub.f64 	%fd73, %fd69, %fd72;
	mul.f64 	%fd74, %fd73, 0d3FE999999999999A;
	ld.global.nc.f64 	%fd75, [%rd37+1517824];
	ld.global.nc.f64 	%fd76, [%rd40+1517824];
	mul.f64 	%fd77, %fd75, %fd76;
	ld.global.nc.f64 	%fd78, [%rd37+-1517824];
	ld.global.nc.f64 	%fd79, [%rd40+-1517824];
	mul.f64 	%fd80, %fd78, %fd79;
	sub.f64 	%fd81, %fd77, %fd80;
	mul.f64 	%fd82, %fd81, 0d3FC999999999999A;
	sub.f64 	%fd83, %fd74, %fd82;
	ld.global.nc.f64 	%fd84, [%rd37+2276736];
	ld.global.nc.f64 	%fd85, [%rd40+2276736];
	mul.f64 	%fd86, %fd84, %fd85;
	ld.global.nc.f64 	%fd87, [%rd37+-2276736];
	ld.global.nc.f64 	%fd88, [%rd40+-2276736];
	mul.f64 	%fd89, %fd87, %fd88;
	sub.f64 	%fd90, %fd86, %fd89;
	fma.rn.f64 	%fd91, %fd90, 0d3FA374BC6A7EF9DB, %fd83;
	ld.global.nc.f64 	%fd92, [%rd37+3035648];
	ld.global.nc.f64 	%fd93, [%rd40+3035648];
	mul.f64 	%fd94, %fd92, %fd93;
	ld.global.nc.f64 	%fd95, [%rd37+-3035648];
	ld.global.nc.f64 	%fd96, [%rd40+-3035648];
	mul.f64 	%fd97, %fd95, %fd96;
	sub.f64 	%fd98, %fd94, %fd97;
	mul.f64 	%fd99, %fd98, 0d3F6CAC083126E979;
	sub.f64 	%fd100, %fd91, %fd99;
	mul.f64 	%fd101, %fd338, %fd100;
	sub.f64 	%fd102, %fd66, %fd101;
	st.global.f64 	[%rd34], %fd102;
	ld.global.f64 	%fd103, [%rd34+758912];
	ld.global.nc.f64 	%fd104, [%rd37];
	ld.global.nc.f64 	%fd105, [%rd40];
	mul.f64 	%fd106, %fd104, %fd105;
	sub.f64 	%fd107, %fd77, %fd106;
	mul.f64 	%fd108, %fd107, 0d3FE999999999999A;
	sub.f64 	%fd109, %fd86, %fd72;
	mul.f64 	%fd110, %fd109, 0d3FC999999999999A;
	sub.f64 	%fd111, %fd108, %fd110;
	sub.f64 	%fd112, %fd94, %fd80;
	fma.rn.f64 	%fd113, %fd112, 0d3FA374BC6A7EF9DB, %fd111;
	ld.global.nc.f64 	%fd114, [%rd37+3794560];
	ld.global.nc.f64 	%fd115, [%rd40+3794560];
	mul.f64 	%fd116, %fd114, %fd115;
	sub.f64 	%fd117, %fd116, %fd89;
	mul.f64 	%fd118, %fd117, 0d3F6CAC083126E979;
	sub.f64 	%fd119, %fd113, %fd118;
	mul.f64 	%fd120, %fd338, %fd119;
	sub.f64 	%fd121, %fd103, %fd120;
	st.global.f64 	[%rd34+758912], %fd121;
	ld.global.f64 	%fd122, [%rd34+1517824];
	sub.f64 	%fd123, %fd86, %fd69;
	mul.f64 	%fd124, %fd123, 0d3FE999999999999A;
	sub.f64 	%fd125, %fd94, %fd106;
	mul.f64 	%fd126, %fd125, 0d3FC999999999999A;
	sub.f64 	%fd127, %fd124, %fd126;
	sub.f64 	%fd128, %fd116, %fd72;
	fma.rn.f64 	%fd129, %fd128, 0d3FA374BC6A7EF9DB, %fd127;
	ld.global.nc.f64 	%fd130, [%rd37+4553472];
	ld.global.nc.f64 	%fd131, [%rd40+4553472];
	mul.f64 	%fd132, %fd130, %fd131;
	sub.f64 	%fd133, %fd132, %fd80;
	mul.f64 	%fd134, %fd133, 0d3F6CAC083126E979;
	sub.f64 	%fd135, %fd129, %fd134;
	mul.f64 	%fd136, %fd338, %fd135;
	sub.f64 	%fd137, %fd122, %fd136;
	st.global.f64 	[%rd34+1517824], %fd137;
	ld.global.f64 	%fd138, [%rd34+2276736];
	sub.f64 	%fd139, %fd94, %fd77;
	mul.f64 	%fd140, %fd139, 0d3FE999999999999A;
	sub.f64 	%fd141, %fd116, %fd69;
	mul.f64 	%fd142, %fd141, 0d3FC999999999999A;
	sub.f64 	%fd143, %fd140, %fd142;
	sub.f64 	%fd144, %fd132, %fd106;
	fma.rn.f64 	%fd145, %fd144, 0d3FA374BC6A7EF9DB, %fd143;
	ld.global.nc.f64 	%fd146, [%rd37+5312384];
	ld.global.nc.f64 	%fd147, [%rd40+5312384];
	mul.f64 	%fd148, %fd146, %fd147;
	sub.f64 	%fd149, %fd148, %fd72;
	mul.f64 	%fd150, %fd149, 0d3F6CAC083126E979;
	sub.f64 	%fd151, %fd145, %fd150;
	mul.f64 	%fd152, %fd338, %fd151;
	sub.f64 	%fd153, %fd138, %fd152;
	st.global.f64 	[%rd34+2276736], %fd153;
	add.s64 	%rd47, %rd15, %rd19;
	add.s64 	%rd48, %rd47, %rd21;
	add.s64 	%rd49, %rd48, %rd23;
	ld.global.f64 	%fd154, [%rd49];
	add.s64 	%rd50, %rd16, %rd19;
	add.s64 	%rd51, %rd50, %rd21;
	add.s64 	%rd52, %rd51, %rd23;
	ld.global.nc.f64 	%fd155, [%rd52+758912];
	mul.f64 	%fd156, %fd155, %fd68;
	add.s64 	%rd53, %rd16, %rd28;
	add.s64 	%rd54, %rd53, %rd21;
	add.s64 	%rd55, %rd54, %rd23;
	ld.global.nc.f64 	%fd157, [%rd55];
	mul.f64 	%fd158, %fd157, %fd71;
	sub.f64 	%fd159, %fd156, %fd158;
	mul.f64 	%fd160, %fd159, 0d3FE999999999999A;
	ld.global.nc.f64 	%fd161, [%rd52+1517824];
	mul.f64 	%fd162, %fd161, %fd76;
	ld.global.nc.f64 	%fd163, [%rd52+-1517824];
	mul.f64 	%fd164, %fd163, %fd79;
	sub.f64 	%fd165, %fd162, %fd164;
	mul.f64 	%fd166, %fd165, 0d3FC999999999999A;
	sub.f64 	%fd167, %fd160, %fd166;
	ld.global.nc.f64 	%fd168, [%rd52+2276736];
	mul.f64 	%fd169, %fd168, %fd85;
	ld.global.nc.f64 	%fd170, [%rd52+-2276736];
	mul.f64 	%fd171, %fd170, %fd88;
	sub.f64 	%fd172, %fd169, %fd171;
	fma.rn.f64 	%fd173, %fd172, 0d3FA374BC6A7EF9DB, %fd167;
	ld.global.nc.f64 	%fd174, [%rd52+3035648];
	mul.f64 	%fd175, %fd174, %fd93;
	ld.global.nc.f64 	%fd176, [%rd52+-3035648];
	mul.f64 	%fd177, %fd176, %fd96;
	sub.f64 	%fd178, %fd175, %fd177;
	mul.f64 	%fd179, %fd178, 0d3F6CAC083126E979;
	sub.f64 	%fd180, %fd173, %fd179;
	mul.f64 	%fd181, %fd338, %fd180;
	sub.f64 	%fd182, %fd154, %fd181;
	st.global.f64 	[%rd49], %fd182;
	ld.global.f64 	%fd183, [%rd49+758912];
	ld.global.nc.f64 	%fd184, [%rd52];
	mul.f64 	%fd185, %fd184, %fd105;
	sub.f64 	%fd186, %fd162, %fd185;
	mul.f64 	%fd187, %fd186, 0d3FE999999999999A;
	sub.f64 	%fd188, %fd169, %fd158;
	mul.f64 	%fd189, %fd188, 0d3FC999999999999A;
	sub.f64 	%fd190, %fd187, %fd189;
	sub.f64 	%fd191, %fd175, %fd164;
	fma.rn.f64 	%fd192, %fd191, 0d3FA374BC6A7EF9DB, %fd190;
	ld.global.nc.f64 	%fd193, [%rd52+3794560];
	mul.f64 	%fd194, %fd193, %fd115;
	sub.f64 	%fd195, %fd194, %fd171;
	mul.f64 	%fd196, %fd195, 0d3F6CAC083126E979;
	sub.f64 	%fd197, %fd192, %fd196;
	mul.f64 	%fd198, %fd338, %fd197;
	sub.f64 	%fd199, %fd183, %fd198;
	st.global.f64 	[%rd49+758912], %fd199;
	ld.global.f64 	%fd200, [%rd49+1517824];
	sub.f64 	%fd201, %fd169, %fd156;
	mul.f64 	%fd202, %fd201, 0d3FE999999999999A;
	sub.f64 	%fd203, %fd175, %fd185;
	mul.f64 	%fd204, %fd203, 0d3FC999999999999A;
	sub.f64 	%fd205, %fd202, %fd204;
	sub.f64 	%fd206, %fd194, %fd158;
	fma.rn.f64 	%fd207, %fd206, 0d3FA374BC6A7EF9DB, %fd205;
	ld.global.nc.f64 	%fd208, [%rd52+4553472];
	mul.f64 	%fd209, %fd208, %fd131;
	sub.f64 	%fd210, %fd209, %fd164;
	mul.f64 	%fd211, %fd210, 0d3F6CAC083126E979;
	sub.f64 	%fd212, %fd207, %fd211;
	mul.f64 	%fd213, %fd338, %fd212;
	sub.f64 	%fd214, %fd200, %fd213;
	st.global.f64 	[%rd49+1517824], %fd214;
	ld.global.f64 	%fd215, [%rd49+2276736];
	sub.f64 	%fd216, %fd175, %fd162;
	mul.f64 	%fd217, %fd216, 0d3FE999999999999A;
	sub.f64 	%fd218, %fd194, %fd156;
	mul.f64 	%fd219, %fd218, 0d3FC999999999999A;
	sub.f64 	%fd220, %fd217, %fd219;
	sub.f64 	%fd221, %fd209, %fd185;
	fma.rn.f64 	%fd222, %fd221, 0d3FA374BC6A7EF9DB, %fd220;
	ld.global.nc.f64 	%fd223, [%rd52+5312384];
	mul.f64 	%fd224, %fd223, %fd147;
	sub.f64 	%fd225, %fd224, %fd158;
	mul.f64 	%fd226, %fd225, 0d3F6CAC083126E979;
	sub.f64 	%fd227, %fd222, %fd226;
	mul.f64 	%fd228, %fd338, %fd227;
	sub.f64 	%fd229, %fd215, %fd228;
	st.global.f64 	[%rd49+2276736], %fd229;
	add.s64 	%rd56, %rd17, %rd19;
	add.s64 	%rd57, %rd56, %rd21;
	add.s64 	%rd58, %rd57, %rd23;
	ld.global.f64 	%fd230, [%rd58];
	mul.f64 	%fd231, %fd3, %fd68;
	mul.f64 	%fd232, %fd4, %fd71;
	sub.f64 	%fd233, %fd231, %fd232;
	add.s64 	%rd59, %rd18, %rd19;
	add.s64 	%rd60, %rd59, %rd21;
	add.s64 	%rd61, %rd60, %rd23;
	ld.global.nc.f64 	%fd234, [%rd61+758912];
	add.f64 	%fd235, %fd234, %fd233;
	add.s64 	%rd62, %rd18, %rd28;
	add.s64 	%rd63, %rd62, %rd21;
	add.s64 	%rd64, %rd63, %rd23;
	ld.global.nc.f64 	%fd236, [%rd64];
	sub.f64 	%fd237, %fd235, %fd236;
	mul.f64 	%fd238, %fd237, 0d3FE999999999999A;
	mul.f64 	%fd239, %fd7, %fd76;
	mul.f64 	%fd240, %fd8, %fd79;
	sub.f64 	%fd241, %fd239, %fd240;
	ld.global.nc.f64 	%fd242, [%rd61+1517824];
	add.f64 	%fd243, %fd242, %fd241;
	ld.global.nc.f64 	%fd244, [%rd61+-1517824];
	sub.f64 	%fd245, %fd243, %fd244;
	mul.f64 	%fd246, %fd245, 0d3FC999999999999A;
	sub.f64 	%fd247, %fd238, %fd246;
	mul.f64 	%fd248, %fd12, %fd85;
	mul.f64 	%fd249, %fd13, %fd88;
	sub.f64 	%fd250, %fd248, %fd249;
	ld.global.nc.f64 	%fd251, [%rd61+2276736];
	add.f64 	%fd252, %fd251, %fd250;
	ld.global.nc.f64 	%fd253, [%rd61+-2276736];
	sub.f64 	%fd254, %fd252, %fd253;
	fma.rn.f64 	%fd255, %fd254, 0d3FA374BC6A7EF9DB, %fd247;
	mul.f64 	%fd256, %fd16, %fd93;
	mul.f64 	%fd257, %fd17, %fd96;
	sub.f64 	%fd258, %fd256, %fd257;
	ld.global.nc.f64 	%fd259, [%rd61+3035648];
	add.f64 	%fd260, %fd259, %fd258;
	ld.global.nc.f64 	%fd261, [%rd61+-3035648];
	sub.f64 	%fd262, %fd260, %fd261;
	mul.f64 	%fd263, %fd262, 0d3F6CAC083126E979;
	sub.f64 	%fd264, %fd255, %fd263;
	mul.f64 	%fd265, %fd338, %fd264;
	sub.f64 	%fd266, %fd230, %fd265;
	st.global.f64 	[%rd58], %fd266;
	ld.global.f64 	%fd267, [%rd58+758912];
	mul.f64 	%fd268, %fd24, %fd105;
	sub.f64 	%fd269, %fd239, %fd268;
	add.f64 	%fd270, %fd242, %fd269;
	ld.global.nc.f64 	%fd271, [%rd61];
	sub.f64 	%fd272, %fd270, %fd271;
	mul.f64 	%fd273, %fd272, 0d3FE999999999999A;
	sub.f64 	%fd274, %fd248, %fd232;
	add.f64 	%fd275, %fd251, %fd274;
	sub.f64 	%fd276, %fd275, %fd236;
	mul.f64 	%fd277, %fd276, 0d3FC999999999999A;
	sub.f64 	%fd278, %fd273, %fd277;
	sub.f64 	%fd279, %fd256, %fd240;
	add.f64 	%fd280, %fd259, %fd279;
	sub.f64 	%fd281, %fd280, %fd244;
	fma.rn.f64 	%fd282, %fd281, 0d3FA374BC6A7EF9DB, %fd278;
	mul.f64 	%fd283, %fd32, %fd115;
	sub.f64 	%fd284, %fd283, %fd249;
	ld.global.nc.f64 	%fd285, [%rd61+3794560];
	add.f64 	%fd286, %fd285, %fd284;
	sub.f64 	%fd287, %fd286, %fd253;
	mul.f64 	%fd288, %fd287, 0d3F6CAC083126E979;
	sub.f64 	%fd289, %fd282, %fd288;
	mul.f64 	%fd290, %fd338, %fd289;
	sub.f64 	%fd291, %fd267, %fd290;
	st.global.f64 	[%rd58+758912], %fd291;
	ld.global.f64 	%fd292, [%rd58+1517824];
	sub.f64 	%fd293, %fd248, %fd231;
	add.f64 	%fd294, %fd251, %fd293;
	sub.f64 	%fd295, %fd294, %fd234;
	mul.f64 	%fd296, %fd295, 0d3FE999999999999A;
	sub.f64 	%fd297, %fd256, %fd268;
	add.f64 	%fd298, %fd259, %fd297;
	sub.f64 	%fd299, %fd298, %fd271;
	mul.f64 	%fd300, %fd299, 0d3FC999999999999A;
	sub.f64 	%fd301, %fd296, %fd300;
	sub.f64 	%fd302, %fd283, %fd232;
	add.f64 	%fd303, %fd285, %fd302;
	sub.f64 	%fd304, %fd303, %fd236;
	fma.rn.f64 	%fd305, %fd304, 0d3FA374BC6A7EF9DB, %fd301;
	mul.f64 	%fd306, %fd46, %fd131;
	sub.f64 	%fd307, %fd306, %fd240;
	ld.global.nc.f64 	%fd308, [%rd61+4553472];
	add.f64 	%fd309, %fd308, %fd307;
	sub.f64 	%fd310, %fd309, %fd244;
	mul.f64 	%fd311, %fd310, 0d3F6CAC083126E979;
	sub.f64 	%fd312, %fd305, %fd311;
	mul.f64 	%fd313, %fd338, %fd312;
	sub.f64 	%fd314, %fd292, %fd313;
	st.global.f64 	[%rd58+1517824], %fd314;
	ld.global.f64 	%fd315, [%rd58+2276736];
	sub.f64 	%fd316, %fd256, %fd239;
	add.f64 	%fd317, %fd259, %fd316;
	sub.f64 	%fd318, %fd317, %fd242;
	mul.f64 	%fd319, %fd318, 0d3FE999999999999A;
	sub.f64 	%fd320, %fd283, %fd231;
	add.f64 	%fd321, %fd285, %fd320;
	sub.f64 	%fd322, %fd321, %fd234;
	mul.f64 	%fd323, %fd322, 0d3FC999999999999A;
	sub.f64 	%fd324, %fd319, %fd323;
	sub.f64 	%fd325, %fd306, %fd268;
	add.f64 	%fd326, %fd308, %fd325;
	sub.f64 	%fd327, %fd326, %fd271;
	fma.rn.f64 	%fd328, %fd327, 0d3FA374BC6A7EF9DB, %fd324;
	mul.f64 	%fd329, %fd60, %fd147;
	sub.f64 	%fd330, %fd329, %fd232;
	ld.global.nc.f64 	%fd331, [%rd61+5312384];
	add.f64 	%fd332, %fd331, %fd330;
	sub.f64 	%fd333, %fd332, %fd236;
	mul.f64 	%fd334, %fd333, 0d3F6CAC083126E979;
	sub.f64 	%fd335, %fd328, %fd334;
	mul.f64 	%fd336, %fd338, %fd335;
	sub.f64 	%fd337, %fd315, %fd336;
	st.global.f64 	[%rd58+2276736], %fd337;
$L__BB1_2:
	ret;

}
	// .globl	_Z9hypterm_2PdS_S_S_S_S_dddiii
.visible .entry _Z9hypterm_2PdS_S_S_S_S_dddiii(
	.param .u64 .ptr .align 1 _Z9hypterm_2PdS_S_S_S_S_dddiii_param_0,
	.param .u64 .ptr .align 1 _Z9hypterm_2PdS_S_S_S_S_dddiii_param_1,
	.param .u64 .ptr .align 1 _Z9hypterm_2PdS_S_S_S_S_dddiii_param_2,
	.param .u64 .ptr .align 1 _Z9hypterm_2PdS_S_S_S_S_dddiii_param_3,
	.param .u64 .ptr .align 1 _Z9hypterm_2PdS_S_S_S_S_dddiii_param_4,
	.param .u64 .ptr .align 1 _Z9hypterm_2PdS_S_S_S_S_dddiii_param_5,
	.param .f64 _Z9hypterm_2PdS_S_S_S_S_dddiii_param_6,
	.param .f64 _Z9hypterm_2PdS_S_S_S_S_dddiii_param_7,
	.param .f64 _Z9hypterm_2PdS_S_S_S_S_dddiii_param_8,
	.param .u32 _Z9hypterm_2PdS_S_S_S_S_dddiii_param_9,
	.param .u32 _Z9hypterm_2PdS_S_S_S_S_dddiii_param_10,
	.param .u32 _Z9hypterm_2PdS_S_S_S_S_dddiii_param_11
)
{
	.reg .pred 	%p<4>;
	.reg .b32 	%r<32>;
	.reg .b64 	%rd<100>;
	.reg .b64 	%fd<332>;

	ld.param.u64 	%rd2, [_Z9hypterm_2PdS_S_S_S_S_dddiii_param_1];
	ld.param.u64 	%rd4, [_Z9hypterm_2PdS_S_S_S_S_dddiii_param_3];
	ld.param.u64 	%rd5, [_Z9hypterm_2PdS_S_S_S_S_dddiii_param_4];
	ld.param.u64 	%rd6, [_Z9hypterm_2PdS_S_S_S_S_dddiii_param_5];
	ld.param.f64 	%fd1, [_Z9hypterm_2PdS_S_S_S_S_dddiii_param_6];
	ld.param.f64 	%fd2, [_Z9hypterm_2PdS_S_S_S_S_dddiii_param_7];
	ld.param.f64 	%fd3, [_Z9hypterm_2PdS_S_S_S_S_dddiii_param_8];
	ld.param.u32 	%r4, [_Z9hypterm_2PdS_S_S_S_S_dddiii_param_11];
	mov.u32 	%r5, %ntid.x;
	mov.u32 	%r6, %ctaid.x;
	mov.u32 	%r7, %tid.x;
	mad.lo.s32 	%r1, %r6, %r5, %r7;
	mov.u32 	%r8, %ntid.y;
	mov.u32 	%r9, %ctaid.y;
	mov.u32 	%r10, %tid.y;
	mad.lo.s32 	%r2, %r9, %r8, %r10;
	mov.u32 	%r11, %ntid.z;
	mov.u32 	%r12, %ctaid.z;
	mul.lo.s32 	%r13, %r11, %r12;
	shl.b32 	%r14, %r13, 1;
	mov.u32 	%r15, %tid.z;
	shl.b32 	%r16, %r15, 1;
	add.s32 	%r3, %r14, %r16;
	min.u32 	%r17, %r1, %r2;
	min.u32 	%r18, %r17, %r3;
	setp.lt.u32 	%p1, %r18, 4;
	add.s32 	%r19, %r4, -5;
	max.s32 	%r20, %r1, %r2;
	max.s32 	%r21, %r20, %r3;
	setp.gt.s32 	%p2, %r21, %r19;
	or.pred  	%p3, %p2, %p1;
	@%p3 bra 	$L__BB2_2;
	ld.param.u64 	%rd99, [_Z9hypterm_2PdS_S_S_S_S_dddiii_param_2];
	ld.param.u64 	%rd98, [_Z9hypterm_2PdS_S_S_S_S_dddiii_param_0];
	cvta.to.global.u64 	%rd7, %rd2;
	cvta.to.global.u64 	%rd8, %rd6;
	cvta.to.global.u64 	%rd9, %rd99;
	cvta.to.global.u64 	%rd10, %rd98;
	cvta.to.global.u64 	%rd11, %rd4;
	cvta.to.global.u64 	%rd12, %rd5;
	mul.wide.u32 	%rd13, %r3, 758912;
	add.s64 	%rd14, %rd7, %rd13;
	mul.wide.u32 	%rd15, %r2, 2464;
	add.s64 	%rd16, %rd14, %rd15;
	mul.wide.u32 	%rd17, %r1, 8;
	add.s64 	%rd18, %rd16, %rd17;
	ld.global.nc.f64 	%fd4, [%rd18+8];
	add.s64 	%rd19, %rd9, %rd13;
	add.s64 	%rd20, %rd19, %rd15;
	add.s64 	%rd21, %rd20, %rd17;
	ld.global.nc.f64 	%fd5, [%rd21+8];
	mul.f64 	%fd6, %fd4, %fd5;
	add.s32 	%r22, %r1, -1;
	mul.wide.u32 	%rd22, %r22, 8;
	add.s64 	%rd23, %rd16, %rd22;
	ld.global.nc.f64 	%fd7, [%rd23];
	add.s64 	%rd24, %rd20, %rd22;
	ld.global.nc.f64 	%fd8, [%rd24];
	mul.f64 	%fd9, %fd7, %fd8;
	sub.f64 	%fd10, %fd6, %fd9;
	add.s64 	%rd25, %rd8, %rd13;
	add.s64 	%rd26, %rd25, %rd15;
	add.s64 	%rd27, %rd26, %rd17;
	ld.global.nc.f64 	%fd11, [%rd27+8];
	mul.f64 	%fd12, %fd11, %fd5;
	add.s64 	%rd28, %rd26, %rd22;
	ld.global.nc.f64 	%fd13, [%rd28];
	mul.f64 	%fd14, %fd13, %fd8;
	sub.f64 	%fd15, %fd12, %fd14;
	add.f64 	%fd16, %fd10, %fd15;
	mul.f64 	%fd17, %fd16, 0d3FE999999999999A;
	ld.global.nc.f64 	%fd18, [%rd18+16];
	ld.global.nc.f64 	%fd19, [%rd21+16];
	mul.f64 	%fd20, %fd18, %fd19;
	add.s32 	%r23, %r1, -2;
	mul.wide.u32 	%rd29, %r23, 8;
	add.s64 	%rd30, %rd16, %rd29;
	ld.global.nc.f64 	%fd21, [%rd30];
	add.s64 	%rd31, %rd20, %rd29;
	ld.global.nc.f64 	%fd22, [%rd31];
	mul.f64 	%fd23, %fd21, %fd22;
	sub.f64 	%fd24, %fd20, %fd23;
	ld.global.nc.f64 	%fd25, [%rd27+16];
	mul.f64 	%fd26, %fd25, %fd19;
	add.s64 	%rd32, %rd26, %rd29;
	ld.global.nc.f64 	%fd27, [%rd32];
	mul.f64 	%fd28, %fd27, %fd22;
	sub.f64 	%fd29, %fd26, %fd28;
	add.f64 	%fd30, %fd24, %fd29;
	mul.f64 	%fd31, %fd30, 0d3FC999999999999A;
	sub.f64 	%fd32, %fd17, %fd31;
	ld.global.nc.f64 	%fd33, [%rd18+24];
	ld.global.nc.f64 	%fd34, [%rd21+24];
	mul.f64 	%fd35, %fd33, %fd34;
	add.s32 	%r24, %r1, -3;
	mul.wide.u32 	%rd33, %r24, 8;
	add.s64 	%rd34, %rd16, %rd33;
	ld.global.nc.f64 	%fd36, [%rd34];
	add.s64 	%rd35, %rd20, %rd33;
	ld.global.nc.f64 	%fd37, [%rd35];
	mul.f64 	%fd38, %fd36, %fd37;
	sub.f64 	%fd39, %fd35, %fd38;
	ld.global.nc.f64 	%fd40, [%rd27+24];
	mul.f64 	%fd41, %fd40, %fd34;
	add.s64 	%rd36, %rd26, %rd33;
	ld.global.nc.f64 	%fd42, [%rd36];
	mul.f64 	%fd43, %fd42, %fd37;
	sub.f64 	%fd44, %fd41, %fd43;
	add.f64 	%fd45, %fd39, %fd44;
	fma.rn.f64 	%fd46, %fd45, 0d3FA374BC6A7EF9DB, %fd32;
	ld.global.nc.f64 	%fd47, [%rd18+32];
	ld.global.nc.f64 	%fd48, [%rd21+32];
	mul.f64 	%fd49, %fd47, %fd48;
	add.s32 	%r25, %r1, -4;
	mul.wide.u32 	%rd37, %r25, 8;
	add.s64 	%rd38, %rd16, %rd37;
	ld.global.nc.f64 	%fd50, [%rd38];
	add.s64 	%rd39, %rd20, %rd37;
	ld.global.nc.f64 	%fd51, [%rd39];
	mul.f64 	%fd52, %fd50, %fd51;
	sub.f64 	%fd53, %fd49, %fd52;
	ld.global.nc.f64 	%fd54, [%rd27+32];
	mul.f64 	%fd55, %fd54, %fd48;
	add.s64 	%rd40, %rd26, %rd37;
	ld.global.nc.f64 	%fd56, [%rd40];
	mul.f64 	%fd57, %fd56, %fd51;
	sub.f64 	%fd58, %fd55, %fd57;
	add.f64 	%fd59, %fd53, %fd58;
	mul.f64 	%fd60, %fd59, 0d3F6CAC083126E979;
	sub.f64 	%fd61, %fd46, %fd60;
	mul.f64 	%fd62, %fd1, %fd61;
	add.s64 	%rd41, %rd10, %rd13;
	add.s64 	%rd42, %rd41, %rd15;
	add.s64 	%rd43, %rd42, %rd17;
	ld.global.nc.f64 	%fd63, [%rd18+758920];
	ld.global.nc.f64 	%fd64, [%rd21+758920];
	mul.f64 	%fd65, %fd63, %fd64;
	ld.global.nc.f64 	%fd66, [%rd23+758912];
	ld.global.nc.f64 	%fd67, [%rd24+758912];
	mul.f64 	%fd68, %fd66, %fd67;
	sub.f64 	%fd69, %fd65, %fd68;
	ld.global.nc.f64 	%fd70, [%rd27+758920];
	mul.f64 	%fd71, %fd70, %fd64;
	ld.global.nc.f64 	%fd72, [%rd28+758912];
	mul.f64 	%fd73, %fd72, %fd67;
	sub.f64 	%fd74, %fd71, %fd73;
	add.f64 	%fd75, %fd69, %fd74;
	mul.f64 	%fd76, %fd75, 0d3FE999999999999A;
	ld.global.nc.f64 	%fd77, [%rd18+758928];
	ld.global.nc.f64 	%fd78, [%rd21+758928];
	mul.f64 	%fd79, %fd77, %fd78;
	ld.global.nc.f64 	%fd80, [%rd30+758912];
	ld.global.nc.f64 	%fd81, [%rd31+758912];
	mul.f64 	%fd82, %fd80, %fd81;
	sub.f64 	%fd83, %fd79, %fd82;
	ld.global.nc.f64 	%fd84, [%rd27+758928];
	mul.f64 	%fd85, %fd84, %fd78;
	ld.global.nc.f64 	%fd86, [%rd32+758912];
	mul.f64 	%fd87, %fd86, %fd81;
	sub.f64 	%fd88, %fd85, %fd87;
	add.f64 	%fd89, %fd83, %fd88;
	mul.f64 	%fd90, %fd89, 0d3FC999999999999A;
	sub.f64 	%fd91, %fd76, %fd90;
	ld.global.nc.f64 	%fd92, [%rd18+758936];
	ld.global.nc.f64 	%fd93, [%rd21+758936];
	mul.f64 	%fd94, %fd92, %fd93;
	ld.global.nc.f64 	%fd95, [%rd34+758912];
	ld.global.nc.f64 	%fd96, [%rd35+758912];
	mul.f64 	%fd97, %fd95, %fd96;
	sub.f64 	%fd98, %fd94, %fd97;
	ld.global.nc.f64 	%fd99, [%rd27+758936];
	mul.f64 	%fd100, %fd99, %fd93;
	ld.global.nc.f64 	%fd101, [%rd36+758912];
	mul.f64 	%fd102, %fd101, %fd96;
	sub.f64 	%fd103, %fd100, %fd102;
	add.f64 	%fd104, %fd98, %fd103;
	fma.rn.f64 	%fd105, %fd104, 0d3FA374BC6A7EF9DB, %fd91;
	ld.global.nc.f64 	%fd106, [%rd18+758944];
	ld.global.nc.f64 	%fd107, [%rd21+758944];
	mul.f64 	%fd108, %fd106, %fd107;
	ld.global.nc.f64 	%fd109, [%rd38+758912];
	ld.global.nc.f64 	%fd110, [%rd39+758912];
	mul.f64 	%fd111, %fd109, %fd110;
	sub.f64 	%fd112, %fd108, %fd111;
	ld.global.nc.f64 	%fd113, [%rd27+758944];
	mul.f64 	%fd114, %fd113, %fd107;
	ld.global.nc.f64 	%fd115, [%rd40+758912];
	mul.f64 	%fd116, %fd115, %fd110;
	sub.f64 	%fd117, %fd114, %fd116;
	add.f64 	%fd118, %fd112, %fd117;
	mul.f64 	%fd119, %fd118, 0d3F6CAC083126E979;
	sub.f64 	%fd120, %fd105, %fd119;
	mul.f64 	%fd121, %fd1, %fd120;
	ld.global.nc.f64 	%fd122, [%rd18+2464];
	add.s64 	%rd44, %rd11, %rd13;
	add.s64 	%rd45, %rd44, %rd15;
	add.s64 	%rd46, %rd45, %rd17;
	ld.global.nc.f64 	%fd123, [%rd46+2464];
	mul.f64 	%fd124, %fd122, %fd123;
	add.s32 	%r26, %r2, -1;
	mul.wide.u32 	%rd47, %r26, 2464;
	add.s64 	%rd48, %rd14, %rd47;
	add.s64 	%rd49, %rd48, %rd17;
	ld.global.nc.f64 	%fd125, [%rd49];
	add.s64 	%rd50, %rd44, %rd47;
	add.s64 	%rd51, %rd50, %rd17;
	ld.global.nc.f64 	%fd126, [%rd51];
	mul.f64 	%fd127, %fd125, %fd126;
	sub.f64 	%fd128, %fd124, %fd127;
	ld.global.nc.f64 	%fd129, [%rd27+2464];
	mul.f64 	%fd130, %fd129, %fd123;
	add.s64 	%rd52, %rd25, %rd47;
	add.s64 	%rd53, %rd52, %rd17;
	ld.global.nc.f64 	%fd131, [%rd53];
	mul.f64 	%fd132, %fd131, %fd126;
	sub.f64 	%fd133, %fd130, %fd132;
	add.f64 	%fd134, %fd128, %fd133;
	mul.f64 	%fd135, %fd134, 0d3FE999999999999A;
	ld.global.nc.f64 	%fd136, [%rd18+4928];
	ld.global.nc.f64 	%fd137, [%rd46+4928];
	mul.f64 	%fd138, %fd136, %fd137;
	add.s32 	%r27, %r2, -2;
	mul.wide.u32 	%rd54, %r27, 2464;
	add.s64 	%rd55, %rd14, %rd54;
	add.s64 	%rd56, %rd55, %rd17;
	ld.global.nc.f64 	%fd139, [%rd56];
	add.s64 	%rd57, %rd44, %rd54;
	add.s64 	%rd58, %rd57, %rd17;
	ld.global.nc.f64 	%fd140, [%rd58];
	mul.f64 	%fd141, %fd139, %fd140;
	sub.f64 	%fd142, %fd138, %fd141;
	ld.global.nc.f64 	%fd143, [%rd27+4928];
	mul.f64 	%fd144, %fd143, %fd137;
	add.s64 	%rd59, %rd25, %rd54;
	add.s64 	%rd60, %rd59, %rd17;
	ld.global.nc.f64 	%fd145, [%rd60];
	mul.f64 	%fd146, %fd145, %fd140;
	sub.f64 	%fd147, %fd144, %fd146;
	add.f64 	%fd148, %fd142, %fd147;
	mul.f64 	%fd149, %fd148, 0d3FC999999999999A;
	sub.f64 	%fd150, %fd135, %fd149;
	ld.global.nc.f64 	%fd151, [%rd18+7392];
	ld.global.nc.f64 	%fd152, [%rd46+7392];
	mul.f64 	%fd153, %fd151, %fd152;
	add.s32 	%r28, %r2, -3;
	mul.wide.u32 	%rd61, %r28, 2464;
	add.s64 	%rd62, %rd14, %rd61;
	add.s64 	%rd63, %rd62, %rd17;
	ld.global.nc.f64 	%fd154, [%rd63];
	add.s64 	%rd64, %rd44, %rd61;
	add.s64 	%rd65, %rd64, %rd17;
	ld.global.nc.f64 	%fd155, [%rd65];
	mul.f64 	%fd156, %fd154, %fd155;
	sub.f64 	%fd157, %fd153, %fd156;
	ld.global.nc.f64 	%fd158, [%rd27+7392];
	mul.f64 	%fd159, %fd158, %fd152;
	add.s64 	%rd66, %rd25, %rd61;
	add.s64 	%rd67, %rd66, %rd17;
	ld.global.nc.f64 	%fd160, [%rd67];
	mul.f64 	%fd161, %fd160, %fd155;
	sub.f64 	%fd162, %fd159, %fd161;
	add.f64 	%fd163, %fd157, %fd162;
	fma.rn.f64 	%fd164, %fd163, 0d3FA374BC6A7EF9DB, %fd150;
	ld.global.nc.f64 	%fd165, [%rd18+9856];
	ld.global.nc.f64 	%fd166, [%rd46+9856];
	mul.f64 	%fd167, %fd165, %fd166;
	add.s32 	%r29, %r2, -4;
	mul.wide.u32 	%rd68, %r29, 2464;
	add.s64 	%rd69, %rd14, %rd68;
	add.s64 	%rd70, %rd69, %rd17;
	ld.global.nc.f64 	%fd168, [%rd70];
	add.s64 	%rd71, %rd44, %rd68;
	add.s64 	%rd72, %rd71, %rd17;
	ld.global.nc.f64 	%fd169, [%rd72];
	mul.f64 	%fd170, %fd168, %fd169;
	sub.f64 	%fd171, %fd167, %fd170;
	ld.global.nc.f64 	%fd172, [%rd27+9856];
	mul.f64 	%fd173, %fd172, %fd166;
	add.s64 	%rd73, %rd25, %rd68;
	add.s64 	%rd74, %rd73, %rd17;
	ld.global.nc.f64 	%fd174, [%rd74];
	mul.f64 	%fd175, %fd174, %fd169;
	sub.f64 	%fd176, %fd173, %fd175;
	add.f64 	%fd177, %fd171, %fd176;
	mul.f64 	%fd178, %fd177, 0d3F6CAC083126E979;
	sub.f64 	%fd179, %fd164, %fd178;
	mul.f64 	%fd180, %fd2, %fd179;
	sub.f64 	%fd181, %fd62, %fd180;
	ld.global.nc.f64 	%fd182, [%rd18+761376];
	ld.global.nc.f64 	%fd183, [%rd46+761376];
	mul.f64 	%fd184, %fd182, %fd183;
	ld.global.nc.f64 	%fd185, [%rd49+758912];
	ld.global.nc.f64 	%fd186, [%rd51+758912];
	mul.f64 	%fd187, %fd185, %fd186;
	sub.f64 	%fd188, %fd184, %fd187;
	ld.global.nc.f64 	%fd189, [%rd27+761376];
	mul.f64 	%fd190, %fd189, %fd183;
	ld.global.nc.f64 	%fd191, [%rd53+758912];
	mul.f64 	%fd192, %fd191, %fd186;
	sub.f64 	%fd193, %fd190, %fd192;
	add.f64 	%fd194, %fd188, %fd193;
	mul.f64 	%fd195, %fd194, 0d3FE999999999999A;
	ld.global.nc.f64 	%fd196, [%rd18+763840];
	ld.global.nc.f64 	%fd197, [%rd46+763840];
	mul.f64 	%fd198, %fd196, %fd197;
	ld.global.nc.f64 	%fd199, [%rd56+758912];
	ld.global.nc.f64 	%fd200, [%rd58+758912];
	mul.f64 	%fd201, %fd199, %fd200;
	sub.f64 	%fd202, %fd198, %fd201;
	ld.global.nc.f64 	%fd203, [%rd27+763840];
	mul.f64 	%fd204, %fd203, %fd197;
	ld.global.nc.f64 	%fd205, [%rd60+758912];
	mul.f64 	%fd206, %fd205, %fd200;
	sub.f64 	%fd207, %fd204, %fd206;
	add.f64 	%fd208, %fd202, %fd207;
	mul.f64 	%fd209, %fd208, 0d3FC999999999999A;
	sub.f64 	%fd210, %fd195, %fd209;
	ld.global.nc.f64 	%fd211, [%rd18+766304];
	ld.global.nc.f64 	%fd212, [%rd46+766304];
	mul.f64 	%fd213, %fd211, %fd212;
	ld.global.nc.f64 	%fd214, [%rd63+758912];
	ld.global.nc.f64 	%fd215, [%rd65+758912];
	mul.f64 	%fd216, %fd214, %fd215;
	sub.f64 	%fd217, %fd213, %fd216;
	ld.global.nc.f64 	%fd218, [%rd27+766304];
	mul.f64 	%fd219, %fd218, %fd212;
	ld.global.nc.f64 	%fd220, [%rd67+758912];
	mul.f64 	%fd221, %fd220, %fd215;
	sub.f64 	%fd222, %fd219, %fd221;
	add.f64 	%fd223, %fd217, %fd222;
	fma.rn.f64 	%fd224, %fd223, 0d3FA374BC6A7EF9DB, %fd210;
	ld.global.nc.f64 	%fd225, [%rd18+768768];
	ld.global.nc.f64 	%fd226, [%rd46+768768];
	mul.f64 	%fd227, %fd225, %fd226;
	ld.global.nc.f64 	%fd228, [%rd70+758912];
	ld.global.nc.f64 	%fd229, [%rd72+758912];
	mul.f64 	%fd230, %fd228, %fd229;
	sub.f64 	%fd231, %fd227, %fd230;
	ld.global.nc.f64 	%fd232, [%rd27+768768];
	mul.f64 	%fd233, %fd232, %fd226;
	ld.global.nc.f64 	%fd234, [%rd74+758912];
	mul.f64 	%fd235, %fd234, %fd229;
	sub.f64 	%fd236, %fd233, %fd235;
	add.f64 	%fd237, %fd231, %fd236;
	mul.f64 	%fd238, %fd237, 0d3F6CAC083126E979;
	sub.f64 	%fd239, %fd224, %fd238;
	mul.f64 	%fd240, %fd2, %fd239;
	sub.f64 	%fd241, %fd121, %fd240;
	ld.global.nc.f64 	%fd242, [%rd18+758912];
	add.s64 	%rd75, %rd12, %rd13;
	add.s64 	%rd76, %rd75, %rd15;
	add.s64 	%rd77, %rd76, %rd17;
	ld.global.nc.f64 	%fd243, [%rd77+758912];
	mul.f64 	%fd244, %fd242, %fd243;
	add.s32 	%r30, %r3, -1;
	mul.wide.u32 	%rd78, %r30, 758912;
	add.s64 	%rd79, %rd7, %rd78;
	add.s64 	%rd80, %rd79, %rd15;
	add.s64 	%rd81, %rd80, %rd17;
	ld.global.nc.f64 	%fd245, [%rd81];
	add.s64 	%rd82, %rd12, %rd78;
	add.s64 	%rd83, %rd82, %rd15;
	add.s64 	%rd84, %rd83, %rd17;
	ld.global.nc.f64 	%fd246, [%rd84];
	mul.f64 	%fd247, %fd245, %fd246;
	sub.f64 	%fd248, %fd244, %fd247;
	ld.global.nc.f64 	%fd249, [%rd27+758912];
	mul.f64 	%fd250, %fd249, %fd243;
	add.s64 	%rd85, %rd8, %rd78;
	add.s64 	%rd86, %rd85, %rd15;
	add.s64 	%rd87, %rd86, %rd17;
	ld.global.nc.f64 	%fd251, [%rd87];
	mul.f64 	%fd252, %fd251, %fd246;
	sub.f64 	%fd253, %fd250, %fd252;
	add.f64 	%fd254, %fd248, %fd253;
	mul.f64 	%fd255, %fd254, 0d3FE999999999999A;
	ld.global.nc.f64 	%fd256, [%rd18+1517824];
	ld.global.nc.f64 	%fd257, [%rd77+1517824];
	mul.f64 	%fd258, %fd256, %fd257;
	ld.global.nc.f64 	%fd259, [%rd81+-758912];
	ld.global.nc.f64 	%fd260, [%rd84+-758912];
	mul.f64 	%fd261, %fd259, %fd260;
	sub.f64 	%fd262, %fd258, %fd261;
	ld.global.nc.f64 	%fd263, [%rd27+1517824];
	mul.f64 	%fd264, %fd263, %fd257;
	ld.global.nc.f64 	%fd265, [%rd87+-758912];
	mul.f64 	%fd266, %fd265, %fd260;
	sub.f64 	%fd267, %fd264, %fd266;
	add.f64 	%fd268, %fd262, %fd267;
	mul.f64 	%fd269, %fd268, 0d3FC999999999999A;
	sub.f64 	%fd270, %fd255, %fd269;
	ld.global.nc.f64 	%fd271, [%rd18+2276736];
	ld.global.nc.f64 	%fd272, [%rd77+2276736];
	mul.f64 	%fd273, %fd271, %fd272;
	add.s32 	%r31, %r3, -3;
	mul.wide.u32 	%rd88, %r31, 758912;
	add.s64 	%rd89, %rd7, %rd88;
	add.s64 	%rd90, %rd89, %rd15;
	add.s64 	%rd91, %rd90, %rd17;
	ld.global.nc.f64 	%fd274, [%rd91];
	add.s64 	%rd92, %rd12, %rd88;
	add.s64 	%rd93, %rd92, %rd15;
	add.s64 	%rd94, %rd93, %rd17;
	ld.global.nc.f64 	%fd275, [%rd94];
	mul.f64 	%fd276, %fd274, %fd275;
	sub.f64 	%fd277, %fd273, %fd276;
	ld.global.nc.f64 	%fd278, [%rd27+2276736];
	mul.f64 	%fd279, %fd278, %fd272;
	add.s64 	%rd95, %rd8, %rd88;
	add.s64 	%rd96, %rd95, %rd15;
	add.s64 	%rd97, %rd96, %rd17;
	ld.global.nc.f64 	%fd280, [%rd97];
	mul.f64 	%fd281, %fd280, %fd275;
	sub.f64 	%fd282, %fd279, %fd281;
	add.f64 	%fd283, %fd277, %fd282;
	fma.rn.f64 	%fd284, %fd283, 0d3FA374BC6A7EF9DB, %fd270;
	ld.global.nc.f64 	%fd285, [%rd18+3035648];
	ld.global.nc.f64 	%fd286, [%rd77+3035648];
	mul.f64 	%fd287, %fd285, %fd286;
	ld.global.nc.f64 	%fd288, [%rd91+-758912];
	ld.global.nc.f64 	%fd289, [%rd94+-758912];
	mul.f64 	%fd290, %fd288, %fd289;
	sub.f64 	%fd291, %fd287, %fd290;
	ld.global.nc.f64 	%fd292, [%rd27+3035648];
	mul.f64 	%fd293, %fd292, %fd286;
	ld.global.nc.f64 	%fd294, [%rd97+-758912];
	mul.f64 	%fd295, %fd294, %fd289;
	sub.f64 	%fd296, %fd293, %fd295;
	add.f64 	%fd297, %fd291, %fd296;
	mul.f64 	%fd298, %fd297, 0d3F6CAC083126E979;
	sub.f64 	%fd299, %fd284, %fd298;
	mul.f64 	%fd300, %fd3, %fd299;
	sub.f64 	%fd301, %fd181, %fd300;
	st.global.f64 	[%rd43], %fd301;
	ld.global.nc.f64 	%fd302, [%rd18];
	ld.global.nc.f64 	%fd303, [%rd77];
	mul.f64 	%fd304, %fd302, %fd303;
	sub.f64 	%fd305, %fd258, %fd304;
	ld.global.nc.f64 	%fd306, [%rd27];
	mul.f64 	%fd307, %fd306, %fd303;
	sub.f64 	%fd308, %fd264, %fd307;
	add.f64 	%fd309, %fd305, %fd308;
	mul.f64 	%fd310, %fd309, 0d3FE999999999999A;
	sub.f64 	%fd311, %fd273, %fd247;
	sub.f64 	%fd312, %fd279, %fd252;
	add.f64 	%fd313, %fd311, %fd312;
	mul.f64 	%fd314, %fd313, 0d3FC999999999999A;
	sub.f64 	%fd315, %fd310, %fd314;
	sub.f64 	%fd316, %fd287, %fd261;
	sub.f64 	%fd317, %fd293, %fd266;
	add.f64 	%fd318, %fd316, %fd317;
	fma.rn.f64 	%fd319, %fd318, 0d3FA374BC6A7EF9DB, %fd315;
	ld.global.nc.f64 	%fd320, [%rd18+3794560];
	ld.global.nc.f64 	%fd321, [%rd77+3794560];
	mul.f64 	%fd322, %fd320, %fd321;
	sub.f64 	%fd323, %fd322, %fd276;
	ld.global.nc.f64 	%fd324, [%rd27+3794560];
	mul.f64 	%fd325, %fd324, %fd321;
	sub.f64 	%fd326, %fd325, %fd281;
	add.f64 	%fd327, %fd323, %fd326;
	mul.f64 	%fd328, %fd327, 0d3F6CAC083126E979;
	sub.f64 	%fd329, %fd319, %fd328;
	mul.f64 	%fd330, %fd3, %fd329;
	sub.f64 	%fd331, %fd241, %fd330;
	st.global.f64 	[%rd43+758912], %fd331;
$L__BB2_2:
	ret;

}


// ===== COMPILED SASS (sm_100) =====

	.target	sm_100

	.elftype	@"ET_EXEC"


//--------------------- .note.nv.tkinfo           --------------------------
	.section	.note.nv.tkinfo,"",@"SHT_NOTE"
	.sectionflags	@"SHF_NOTE_NV_TKINFO"
	.tkinfo
        /*0018*/ 	.word	0x00000002
        /*0030*/ 	.string	""
        /*0030*/ 	.string	"ptxas"
        /*0030*/ 	.string	"Cuda compilation tools, release 13.0, V13.0.88"
        /*0030*/ 	.string	"Build cuda_13.0.r13.0/compiler.36424714_0"
        /*0030*/ 	.string	"-arch sm_100 -m 64 "



//--------------------- .note.nv.cuinfo           --------------------------
	.section	.note.nv.cuinfo,"",@"SHT_NOTE"
	.sectionflags	@"SHF_NOTE_NV_CUINFO"
        /*0018*/ 	.short	0x0002
        /*001a*/ 	.short	0x0064
        /*001c*/ 	.short	0x0082
	.zero		2


//--------------------- .nv.info                  --------------------------
	.section	.nv.info,"",@"SHT_CUDA_INFO"
	.align	4


	//----- nvinfo : EIATTR_REGCOUNT
	.align		4
        /*0000*/ 	.byte	0x04, 0x2f
        /*0002*/ 	.short	(.L_1 - .L_0)
	.align		4
.L_0:
        /*0004*/ 	.word	index@(_Z9hypterm_0PdS_S_S_S_S_S_S_S_S_S_dddiii)
        /*0008*/ 	.word	0x00000060


	//----- nvinfo : EIATTR_FRAME_SIZE
	.align		4
.L_1:
        /*000c*/ 	.byte	0x04, 0x11
        /*000e*/ 	.short	(.L_3 - .L_2)
	.align		4
.L_2:
        /*0010*/ 	.word	index@(_Z9hypterm_0PdS_S_S_S_S_S_S_S_S_S_dddiii)
        /*0014*/ 	.word	0x00000000


	//----- nvinfo : EIATTR_REGCOUNT
	.align		4
.L_3:
        /*0018*/ 	.byte	0x04, 0x2f
        /*001a*/ 	.short	(.L_5 - .L_4)
	.align		4
.L_4:
        /*001c*/ 	.word	index@(_Z9hypterm_1PdS_S_S_S_S_S_S_S_S_S_dddiii)
        /*0020*/ 	.word	0x00000050


	//----- nvinfo : EIATTR_FRAME_SIZE
	.align		4
.L_5:
        /*0024*/ 	.byte	0x04, 0x11
        /*0026*/ 	.short	(.L_7 - .L_6)
	.align		4
.L_6:
        /*0028*/ 	.word	index@(_Z9hypterm_1PdS_S_S_S_S_S_S_S_S_S_dddiii)
        /*002c*/ 	.word	0x00000000


	//----- nvinfo : EIATTR_REGCOUNT
	.align		4
.L_7:
        /*0030*/ 	.byte	0x04, 0x2f
        /*0032*/ 	.short	(.L_9 - .L_8)
	.align		4
.L_8:
        /*0034*/ 	.word	index@(_Z9hypterm_2PdS_S_S_S_S_dddiii)
        /*0038*/ 	.word	0x00000038


	//----- nvinfo : EIATTR_FRAME_SIZE
	.align		4
.L_9:
        /*003c*/ 	.byte	0x04, 0x11
        /*003e*/ 	.short	(.L_11 - .L_10)
	.align		4
.L_10:
        /*0040*/ 	.word	index@(_Z9hypterm_2PdS_S_S_S_S_dddiii)
        /*0044*/ 	.word	0x00000000


	//----- nvinfo : EIATTR_MIN_STACK_SIZE
	.align		4
.L_11:
        /*0048*/ 	.byte	0x04, 0x12
        /*004a*/ 	.short	(.L_13 - .L_12)
	.align		4
.L_12:
        /*004c*/ 	.word	index@(_Z9hypterm_2PdS_S_S_S_S_dddiii)
        /*0050*/ 	.word	0x00000000


	//----- nvinfo : EIATTR_MIN_STACK_SIZE
	.align		4
.L_13:
        /*0054*/ 	.byte	0x04, 0x12
        /*0056*/ 	.short	(.L_15 - .L_14)
	.align		4
.L_14:
        /*0058*/ 	.word	index@(_Z9hypterm_1PdS_S_S_S_S_S_S_S_S_S_dddiii)
        /*005c*/ 	.word	0x00000000


	//----- nvinfo : EIATTR_MIN_STACK_SIZE
	.align		4
.L_15:
        /*0060*/ 	.byte	0x04, 0x12
        /*0062*/ 	.short	(.L_17 - .L_16)
	.align		4
.L_16:
        /*0064*/ 	.word	index@(_Z9hypterm_0PdS_S_S_S_S_S_S_S_S_S_dddiii)
        /*0068*/ 	.word	0x00000000
.L_17:


//--------------------- .nv.compat                --------------------------
	.section	.nv.compat,"",@"SHT_CUDA_COMPAT_INFO"
	.align	4
        /*0000*/ 	.byte	0x02, 0x09, 0x00, 0x00, 0x02, 0x02, 0x01, 0x00, 0x02, 0x05, 0x05, 0x00, 0x03, 0x07, 0x01, 0x01
        /*0010*/ 	.byte	0x02, 0x03, 0x00, 0x00, 0x02, 0x06, 0x01, 0x00, 0x04, 0x0b, 0x08, 0x00, 0x01, 0x00, 0x00, 0x00
        /*0020*/ 	.byte	0x00, 0x00, 0x00, 0x00


//--------------------- .nv.info._Z9hypterm_2PdS_S_S_S_S_dddiii --------------------------
	.section	.nv.info._Z9hypterm_2PdS_S_S_S_S_dddiii,"",@"SHT_CUDA_INFO"
	.sectionflags	@""
	.align	4


	//----- nvinfo : EIATTR_CUDA_API_VERSION
	.align		4
        /*0000*/ 	.byte	0x04, 0x37
        /*0002*/ 	.short	(.L_19 - .L_18)
.L_18:
        /*0004*/ 	.word	0x00000082


	//----- nvinfo : EIATTR_KPARAM_INFO
	.align		4
.L_19:
        /*0008*/ 	.byte	0x04, 0x17
        /*000a*/ 	.short	(.L_21 - .L_20)
.L_20:
        /*000c*/ 	.word	0x00000000
        /*0010*/ 	.short	0x000b
        /*0012*/ 	.short	0x0050
        /*0014*/ 	.byte	0x00, 0xf0, 0x11, 0x00


	//----- nvinfo : EIATTR_KPARAM_INFO
	.align		4
.L_21:
        /*0018*/ 	.byte	0x04, 0x17
        /*001a*/ 	.short	(.L_23 - .L_22)
.L_22:
        /*001c*/ 	.word	0x00000000
        /*0020*/ 	.short	0x000a
        /*0022*/ 	.short	0x004c
        /*0024*/ 	.byte	0x00, 0xf0, 0x11, 0x00


	//----- nvinfo : EIATTR_KPARAM_INFO
	.align		4
.L_23:
        /*0028*/ 	.byte	0x04, 0x17
        /*002a*/ 	.short	(.L_25 - .L_24)
.L_24:
        /*002c*/ 	.word	0x00000000
        /*0030*/ 	.short	0x0009
        /*0032*/ 	.short	0x0048
        /*0034*/ 	.byte	0x00, 0xf0, 0x11, 0x00


	//----- nvinfo : EIATTR_KPARAM_INFO
	.align		4
.L_25:
        /*0038*/ 	.byte	0x04, 0x17
        /*003a*/ 	.short	(.L_27 - .L_26)
.L_26:
        /*003c*/ 	.word	0x00000000
        /*0040*/ 	.short	0x0008
        /*0042*/ 	.short	0x0040
        /*0044*/ 	.byte	0x00, 0xf0, 0x21, 0x00


	//----- nvinfo : EIATTR_KPARAM_INFO
	.align		4
.L_27:
        /*0048*/ 	.byte	0x04, 0x17
        /*004a*/ 	.short	(.L_29 - .L_28)
.L_28:
        /*004c*/ 	.word	0x00000000
        /*0050*/ 	.short	0x0007
        /*0052*/ 	.short	0x0038
        /*0054*/ 	.byte	0x00, 0xf0, 0x21, 0x00


	//----- nvinfo : EIATTR_KPARAM_INFO
	.align		4
.L_29:
        /*0058*/ 	.byte	0x04, 0x17
        /*005a*/ 	.short	(.L_31 - .L_30)
.L_30:
        /*005c*/ 	.word	0x00000000
        /*0060*/ 	.short	0x0006
        /*0062*/ 	.short	0x0030
        /*0064*/ 	.byte	0x00, 0xf0, 0x21, 0x00


	//----- nvinfo : EIATTR_KPARAM_INFO
	.align		4
.L_31:
        /*0068*/ 	.byte	0x04, 0x17
        /*006a*/ 	.short	(.L_33 - .L_32)
.L_32:
        /*006c*/ 	.word	0x00000000
        /*0070*/ 	.short	0x0005
        /*0072*/ 	.short	0x0028
        /*0074*/ 	.byte	0x00, 0xf5, 0x21, 0x00


	//----- nvinfo : EIATTR_KPARAM_INFO
	.align		4
.L_33:
        /*0078*/ 	.byte	0x04, 0x17
        /*007a*/ 	.short	(.L_35 - .L_34)
.L_34:
        /*007c*/ 	.word	0x00000000
        /*0080*/ 	.short	0x0004
        /*0082*/ 	.short	0x0020
        /*0084*/ 	.byte	0x00, 0xf5, 0x21, 0x00


	//----- nvinfo : EIATTR_KPARAM_INFO
	.align		4
.L_35:
        /*0088*/ 	.byte	0x04, 0x17
        /*008a*/ 	.short	(.L_37 - .L_36)
.L_36:
        /*008c*/ 	.word	0x00000000
        /*0090*/ 	.short	0x0003
        /*0092*/ 	.short	0x0018
        /*0094*/ 	.byte	0x00, 0xf5, 0x21, 0x00


	//----- nvinfo : EIATTR_KPARAM_INFO
	.align		4
.L_37:
        /*0098*/ 	.byte	0x04, 0x17
        /*009a*/ 	.short	(.L_39 - .L_38)
.L_38:
        /*009c*/ 	.word	0x00000000
        /*00a0*/ 	.short	0x0002
        /*00a2*/ 	.short	0x0010
        /*00a4*/ 	.byte	0x00, 0xf5, 0x21, 0x00


	//----- nvinfo : EIATTR_KPARAM_INFO
	.align		4
.L_39:
        /*00a8*/ 	.byte	0x04, 0x17
        /*00aa*/ 	.short	(.L_41 - .L_40)
.L_40:
        /*00ac*/ 	.word	0x00000000
        /*00b0*/ 	.short	0x0001
        /*00b2*/ 	.short	0x0008
        /*00b4*/ 	.byte	0x00, 0xf5, 0x21, 0x00


	//----- nvinfo : EIATTR_KPARAM_INFO
	.align		4
.L_41:
        /*00b8*/ 	.byte	0x04, 0x17
        /*00ba*/ 	.short	(.L_43 - .L_42)
.L_42:
        /*00bc*/ 	.word	0x00000000
        /*00c0*/ 	.short	0x0000
        /*00c2*/ 	.short	0x0000
        /*00c4*/ 	.byte	0x00, 0xf5, 0x21, 0x00


	//----- nvinfo : EIATTR_SPARSE_MMA_MASK
	.align		4
.L_43:
        /*00c8*/ 	.byte	0x03, 0x50
        /*00ca*/ 	.short	0x0000


	//----- nvinfo : EIATTR_MAXREG_COUNT
	.align		4
        /*00cc*/ 	.byte	0x03, 0x1b
        /*00ce*/ 	.short	0x00ff


	//----- nvinfo : EIATTR_MERCURY_ISA_VERSION
	.align		4
        /*00d0*/ 	.byte	0x03, 0x5f
        /*00d2*/ 	.short	0x0101


	//----- nvinfo : EIATTR_VRC_CTA_INIT_COUNT
	.align		4
        /*00d4*/ 	.byte	0x02, 0x4a
	.zero		1
	.zero		1


	//----- nvinfo : EIATTR_EXIT_INSTR_OFFSETS
	.align		4
        /*00d8*/ 	.byte	0x04, 0x1c
        /*00da*/ 	.short	(.L_45 - .L_44)


	//   ....[0]....
.L_44:
        /*00dc*/ 	.word	0x00000140


	//   ....[1]....
        /*00e0*/ 	.word	0x00001a20


	//----- nvinfo : EIATTR_CBANK_PARAM_SIZE
	.align		4
.L_45:
        /*00e4*/ 	.byte	0x03, 0x19
        /*00e6*/ 	.short	0x0054


	//----- nvinfo : EIATTR_PARAM_CBANK
	.align		4
        /*00e8*/ 	.byte	0x04, 0x0a
        /*00ea*/ 	.short	(.L_47 - .L_46)
	.align		4
.L_46:
        /*00ec*/ 	.word	index@(.nv.constant0._Z9hypterm_2PdS_S_S_S_S_dddiii)
        /*00f0*/ 	.short	0x0380
        /*00f2*/ 	.short	0x0054


	//----- nvinfo : EIATTR_SW_WAR
	.align		4
.L_47:
        /*00f4*/ 	.byte	0x04, 0x36
        /*00f6*/ 	.short	(.L_49 - .L_48)
.L_48:
        /*00f8*/ 	.word	0x00000008
.L_49:


//--------------------- .nv.info._Z9hypterm_1PdS_S_S_S_S_S_S_S_S_S_dddiii --------------------------
	.section	.nv.info._Z9hypterm_1PdS_S_S_S_S_S_S_S_S_S_dddiii,"",@"SHT_CUDA_INFO"
	.sectionflags	@""
	.align	4


	//----- nvinfo : EIATTR_CUDA_API_VERSION
	.align		4
        /*0000*/ 	.byte	0x04, 0x37
        /*0002*/ 	.short	(.L_51 - .L_50)
.L_50:
        /*0004*/ 	.word	0x00000082


	//----- nvinfo : EIATTR_KPARAM_INFO
	.align		4
.L_51:
        /*0008*/ 	.byte	0x04, 0x17
        /*000a*/ 	.short	(.L_53 - .L_52)
.L_52:
        /*000c*/ 	.word	0x00000000
        /*0010*/ 	.short	0x0010
        /*0012*/ 	.short	0x0078
        /*0014*/ 	.byte	0x00, 0xf0, 0x11, 0x00


	//----- nvinfo : EIATTR_KPARAM_INFO
	.align		4
.L_53:
        /*0018*/ 	.byte	0x04, 0x17
        /*001a*/ 	.short	(.L_55 - .L_54)
.L_54:
        /*001c*/ 	.word	0x00000000
        /*0020*/ 	.short	0x000f
        /*0022*/ 	.short	0x0074
        /*0024*/ 	.byte	0x00, 0xf0, 0x11, 0x00


	//----- nvinfo : EIATTR_KPARAM_INFO
	.align		4
.L_55:
        /*0028*/ 	.byte	0x04, 0x17
        /*002a*/ 	.short	(.L_57 - .L_56)
.L_56:
        /*002c*/ 	.word	0x00000000
        /*0030*/ 	.short	0x000e
        /*0032*/ 	.short	0x0070
        /*0034*/ 	.byte	0x00, 0xf0, 0x11, 0x00


	//----- nvinfo : EIATTR_KPARAM_INFO
	.align		4
.L_57:
        /*0038*/ 	.byte	0x04, 0x17
        /*003a*/ 	.short	(.L_59 - .L_58)
.L_58:
        /*003c*/ 	.word	0x00000000
        /*0040*/ 	.short	0x000d
        /*0042*/ 	.short	0x0068
        /*0044*/ 	.byte	0x00, 0xf0, 0x21, 0x00


	//----- nvinfo : EIATTR_KPARAM_INFO
	.align		4
.L_59:
        /*0048*/ 	.byte	0x04, 0x17
        /*004a*/ 	.short	(.L_61 - .L_60)
.L_60:
        /*004c*/ 	.word	0x00000000
        /*0050*/ 	.short	0x000c
        /*0052*/ 	.short	0x0060
        /*0054*/ 	.byte	0x00, 0xf0, 0x21, 0x00


	//----- nvinfo : EIATTR_KPARAM_INFO
	.align		4
.L_61:
        /*0058*/ 	.byte	0x04, 0x17
        /*005a*/ 	.short	(.L_63 - .L_62)
.L_62:
        /*005c*/ 	.word	0x00000000
        /*0060*/ 	.short	0x000b
        /*0062*/ 	.short	0x0058
        /*0064*/ 	.byte	0x00, 0xf0, 0x21, 0x00


	//----- nvinfo : EIATTR_KPARAM_INFO
	.align		4
.L_63:
        /*0068*/ 	.byte	0x04, 0x17
        /*006a*/ 	.short	(.L_65 - .L_64)
.L_64:
        /*006c*/ 	.word	0x00000000
        /*0070*/ 	.short	0x000a
        /*0072*/ 	.short	0x0050
        /*0074*/ 	.byte	0x00, 0xf5, 0x21, 0x00


	//----- nvinfo : EIATTR_KPARAM_INFO
	.align		4
.L_65:
        /*0078*/ 	.byte	0x04, 0x17
        /*007a*/ 	.short	(.L_67 - .L_66)
.L_66:
        /*007c*/ 	.word	0x00000000
        /*0080*/ 	.short	0x0009
        /*0082*/ 	.short	0x0048
        /*0084*/ 	.byte	0x00, 0xf5, 0x21, 0x00


	//----- nvinfo : EIATTR_KPARAM_INFO
	.align		4
.L_67:
        /*0088*/ 	.byte	0x04, 0x17
        /*008a*/ 	.short	(.L_69 - .L_68)
.L_68:
        /*008c*/ 	.word	0x00000000
        /*0090*/ 	.short	0x0008
        /*0092*/ 	.short	0x0040
        /*0094*/ 	.byte	0x00, 0xf5, 0x21, 0x00


	//----- nvinfo : EIATTR_KPARAM_INFO
	.align		4
.L_69:
        /*0098*/ 	.byte	0x04, 0x17
        /*009a*/ 	.short	(.L_71 - .L_70)
.L_70:
        /*009c*/ 	.word	0x00000000
        /*00a0*/ 	.short	0x0007
        /*00a2*/ 	.short	0x0038
        /*00a4*/ 	.byte	0x00, 0xf5, 0x21, 0x00


	//----- nvinfo : EIATTR_KPARAM_INFO
	.align		4
.L_71:
        /*00a8*/ 	.byte	0x04, 0x17
        /*00aa*/ 	.short	(.L_73 - .L_72)
.L_72:
        /*00ac*/ 	.word	0x00000000
        /*00b0*/ 	.short	0x0006
        /*00b2*/ 	.short	0x0030
        /*00b4*/ 	.byte	0x00, 0xf5, 0x21, 0x00


	//----- nvinfo : EIATTR_KPARAM_INFO
	.align		4
.L_73:
        /*00b8*/ 	.byte	0x04, 0x17
        /*00ba*/ 	.short	(.L_75 - .L_74)
.L_74:
        /*00bc*/ 	.word	0x00000000
        /*00c0*/ 	.short	0x0005
        /*00c2*/ 	.short	0x0028
        /*00c4*/ 	.byte	0x00, 0xf5, 0x21, 0x00


	//----- nvinfo : EIATTR_KPARAM_INFO
	.align		4
.L_75:
        /*00c8*/ 	.byte	0x04, 0x17
        /*00ca*/ 	.short	(.L_77 - .L_76)
.L_76:
        /*00cc*/ 	.word	0x00000000
        /*00d0*/ 	.short	0x0004
        /*00d2*/ 	.short	0x0020
        /*00d4*/ 	.byte	0x00, 0xf5, 0x21, 0x00


	//----- nvinfo : EIATTR_KPARAM_INFO
	.align		4
.L_77:
        /*00d8*/ 	.byte	0x04, 0x17
        /*00da*/ 	.short	(.L_79 - .L_78)
.L_78:
        /*00dc*/ 	.word	0x00000000
        /*00e0*/ 	.short	0x0003
        /*00e2*/ 	.short	0x0018
        /*00e4*/ 	.byte	0x00, 0xf5, 0x21, 0x00


	//----- nvinfo : EIATTR_KPARAM_INFO
	.align		4
.L_79:
        /*00e8*/ 	.byte	0x04, 0x17
        /*00ea*/ 	.short	(.L_81 - .L_80)
.L_80:
        /*00ec*/ 	.word	0x00000000
        /*00f0*/ 	.short	0x0002
        /*00f2*/ 	.short	0x0010
        /*00f4*/ 	.byte	0x00, 0xf5, 0x21, 0x00


	//----- nvinfo : EIATTR_KPARAM_INFO
	.align		4
.L_81:
        /*00f8*/ 	.byte	0x04, 0x17
        /*00fa*/ 	.short	(.L_83 - .L_82)
.L_82:
        /*00fc*/ 	.word	0x00000000
        /*0100*/ 	.short	0x0001
        /*0102*/ 	.short	0x0008
        /*0104*/ 	.byte	0x00, 0xf5, 0x21, 0x00


	//----- nvinfo : EIATTR_KPARAM_INFO
	.align		4
.L_83:
        /*0108*/ 	.byte	0x04, 0x17
        /*010a*/ 	.short	(.L_85 - .L_84)
.L_84:
        /*010c*/ 	.word	0x00000000
        /*0110*/ 	.short	0x0000
        /*0112*/ 	.short	0x0000
        /*0114*/ 	.byte	0x00, 0xf5, 0x21, 0x00


	//----- nvinfo : EIATTR_SPARSE_MMA_MASK
	.align		4
.L_85:
        /*0118*/ 	.byte	0x03, 0x50
        /*011a*/ 	.short	0x0000


	//----- nvinfo : EIATTR_MAXREG_COUNT
	.align		4
        /*011c*/ 	.byte	0x03, 0x1b
        /*011e*/ 	.short	0x00ff


	//----- nvinfo : EIATTR_MERCURY_ISA_VERSION
	.align		4
        /*0120*/ 	.byte	0x03, 0x5f
        /*0122*/ 	.short	0x0101


	//----- nvinfo : EIATTR_VRC_CTA_INIT_COUNT
	.align		4
        /*0124*/ 	.byte	0x02, 0x4a
	.zero		1
	.zero		1


	//----- nvinfo : EIATTR_EXIT_INSTR_OFFSETS
	.align		4
        /*0128*/ 	.byte	0x04, 0x1c
        /*012a*/ 	.short	(.L_87 - .L_86)


	//   ....[0]....
.L_86:
        /*012c*/ 	.word	0x00000160


	//   ....[1]....
        /*0130*/ 	.word	0x000017a0


	//----- nvinfo : EIATTR_CBANK_PARAM_SIZE
	.align		4
.L_87:
        /*0134*/ 	.byte	0x03, 0x19
        /*0136*/ 	.short	0x007c


	//----- nvinfo : EIATTR_PARAM_CBANK
	.align		4
        /*0138*/ 	.byte	0x04, 0x0a
        /*013a*/ 	.short	(.L_89 - .L_88)
	.align		4
.L_88:
        /*013c*/ 	.word	index@(.nv.constant0._Z9hypterm_1PdS_S_S_S_S_S_S_S_S_S_dddiii)
        /*0140*/ 	.short	0x0380
        /*0142*/ 	.short	0x007c


	//----- nvinfo : EIATTR_SW_WAR
	.align		4
.L_89:
        /*0144*/ 	.byte	0x04, 0x36
        /*0146*/ 	.short	(.L_91 - .L_90)
.L_90:
        /*0148*/ 	.word	0x00000008
.L_91:


//--------------------- .nv.info._Z9hypterm_0PdS_S_S_S_S_S_S_S_S_S_dddiii --------------------------
	.section	.nv.info._Z9hypterm_0PdS_S_S_S_S_S_S_S_S_S_dddiii,"",@"SHT_CUDA_INFO"
	.sectionflags	@""
	.align	4


	//----- nvinfo : EIATTR_CUDA_API_VERSION
	.align		4
        /*0000*/ 	.byte	0x04, 0x37
        /*0002*/ 	.short	(.L_93 - .L_92)
.L_92:
        /*0004*/ 	.word	0x00000082


	//----- nvinfo : EIATTR_KPARAM_INFO
	.align		4
.L_93:
        /*0008*/ 	.byte	0x04, 0x17
        /*000a*/ 	.short	(.L_95 - .L_94)
.L_94:
        /*000c*/ 	.word	0x00000000
        /*0010*/ 	.short	0x0010
        /*0012*/ 	.short	0x0078
        /*0014*/ 	.byte	0x00, 0xf0, 0x11, 0x00


	//----- nvinfo : EIATTR_KPARAM_INFO
	.align		4
.L_95:
        /*0018*/ 	.byte	0x04, 0x17
        /*001a*/ 	.short	(.L_97 - .L_96)
.L_96:
        /*001c*/ 	.word	0x00000000
        /*0020*/ 	.short	0x000f
        /*0022*/ 	.short	0x0074
        /*0024*/ 	.byte	0x00, 0xf0, 0x11, 0x00


	//----- nvinfo : EIATTR_KPARAM_INFO
	.align		4
.L_97:
        /*0028*/ 	.byte	0x04, 0x17
        /*002a*/ 	.short	(.L_99 - .L_98)
.L_98:
        /*002c*/ 	.word	0x00000000
        /*0030*/ 	.short	0x000e
        /*0032*/ 	.short	0x0070
        /*0034*/ 	.byte	0x00, 0xf0, 0x11, 0x00


	//----- nvinfo : EIATTR_KPARAM_INFO
	.align		4
.L_99:
        /*0038*/ 	.byte	0x04, 0x17
        /*003a*/ 	.short	(.L_101 - .L_100)
.L_100:
        /*003c*/ 	.word	0x00000000
        /*0040*/ 	.short	0x000d
        /*0042*/ 	.short	0x0068
        /*0044*/ 	.byte	0x00, 0xf0, 0x21, 0x00


	//----- nvinfo : EIATTR_KPARAM_INFO
	.align		4
.L_101:
        /*0048*/ 	.byte	0x04, 0x17
        /*004a*/ 	.short	(.L_103 - .L_102)
.L_102:
        /*004c*/ 	.word	0x00000000
        /*0050*/ 	.short	0x000c
        /*0052*/ 	.short	0x0060
        /*0054*/ 	.byte	0x00, 0xf0, 0x21, 0x00


	//----- nvinfo : EIATTR_KPARAM_INFO
	.align		4
.L_103:
        /*0058*/ 	.byte	0x04, 0x17
        /*005a*/ 	.short	(.L_105 - .L_104)
.L_104:
        /*005c*/ 	.word	0x00000000
        /*0060*/ 	.short	0x000b
        /*0062*/ 	.short	0x0058
        /*0064*/ 	.byte	0x00, 0xf0, 0x21, 0x00


	//----- nvinfo : EIATTR_KPARAM_INFO
	.align		4
.L_105:
        /*0068*/ 	.byte	0x04, 0x17
        /*006a*/ 	.short	(.L_107 - .L_106)
.L_106:
        /*006c*/ 	.word	0x00000000
        /*0070*/ 	.short	0x000a
        /*0072*/ 	.short	0x0050
        /*0074*/ 	.byte	0x00, 0xf5, 0x21, 0x00


	//----- nvinfo : EIATTR_KPARAM_INFO
	.align		4
.L_107:
        /*0078*/ 	.byte	0x04, 0x17
        /*007a*/ 	.short	(.L_109 - .L_108)
.L_108:
        /*007c*/ 	.word	0x00000000
        /*0080*/ 	.short	0x0009
        /*0082*/ 	.short	0x0048
        /*0084*/ 	.byte	0x00, 0xf5, 0x21, 0x00


	//----- nvinfo : EIATTR_KPARAM_INFO
	.align		4
.L_109:
        /*0088*/ 	.byte	0x04, 0x17
        /*008a*/ 	.short	(.L_111 - .L_110)
.L_110:
        /*008c*/ 	.word	0x00000000
        /*0090*/ 	.short	0x0008
        /*0092*/ 	.short	0x0040
        /*0094*/ 	.byte	0x00, 0xf5, 0x21, 0x00


	//----- nvinfo : EIATTR_KPARAM_INFO
	.align		4
.L_111:
        /*0098*/ 	.byte	0x04, 0x17
        /*009a*/ 	.short	(.L_113 - .L_112)
.L_112:
        /*009c*/ 	.word	0x00000000
        /*00a0*/ 	.short	0x0007
        /*00a2*/ 	.short	0x0038
        /*00a4*/ 	.byte	0x00, 0xf5, 0x21, 0x00


	//----- nvinfo : EIATTR_KPARAM_INFO
	.align		4
.L_113:
        /*00a8*/ 	.byte	0x04, 0x17
        /*00aa*/ 	.short	(.L_115 - .L_114)
.L_114:
        /*00ac*/ 	.word	0x00000000
        /*00b0*/ 	.short	0x0006
        /*00b2*/ 	.short	0x0030
        /*00b4*/ 	.byte	0x00, 0xf5, 0x21, 0x00


	//----- nvinfo : EIATTR_KPARAM_INFO
	.align		4
.L_115:
        /*00b8*/ 	.byte	0x04, 0x17
        /*00ba*/ 	.short	(.L_117 - .L_116)
.L_116:
        /*00bc*/ 	.word	0x00000000
        /*00c0*/ 	.short	0x0005
        /*00c2*/ 	.short	0x0028
        /*00c4*/ 	.byte	0x00, 0xf5, 0x21, 0x00


	//----- nvinfo : EIATTR_KPARAM_INFO
	.align		4
.L_117:
        /*00c8*/ 	.byte	0x04, 0x17
        /*00ca*/ 	.short	(.L_119 - .L_118)
.L_118:
        /*00cc*/ 	.word	0x00000000
        /*00d0*/ 	.short	0x0004
        /*00d2*/ 	.short	0x0020
        /*00d4*/ 	.byte	0x00, 0xf5, 0x21, 0x00


	//----- nvinfo : EIATTR_KPARAM_INFO
	.align		4
.L_119:
        /*00d8*/ 	.byte	0x04, 0x17
        /*00da*/ 	.short	(.L_121 - .L_120)
.L_120:
        /*00dc*/ 	.word	0x00000000
        /*00e0*/ 	.short	0x0003
        /*00e2*/ 	.short	0x0018
        /*00e4*/ 	.byte	0x00, 0xf5, 0x21, 0x00


	//----- nvinfo : EIATTR_KPARAM_INFO
	.align		4
.L_121:
        /*00e8*/ 	.byte	0x04, 0x17
        /*00ea*/ 	.short	(.L_123 - .L_122)
.L_122:
        /*00ec*/ 	.word	0x00000000
        /*00f0*/ 	.short	0x0002
        /*00f2*/ 	.short	0x0010
        /*00f4*/ 	.byte	0x00, 0xf5, 0x21, 0x00


	//----- nvinfo : EIATTR_KPARAM_INFO
	.align		4
.L_123:
        /*00f8*/ 	.byte	0x04, 0x17
        /*00fa*/ 	.short	(.L_125 - .L_124)
.L_124:
        /*00fc*/ 	.word	0x00000000
        /*0100*/ 	.short	0x0001
        /*0102*/ 	.short	0x0008
        /*0104*/ 	.byte	0x00, 0xf5, 0x21, 0x00


	//----- nvinfo : EIATTR_KPARAM_INFO
	.align		4
.L_125:
        /*0108*/ 	.byte	0x04, 0x17
        /*010a*/ 	.short	(.L_127 - .L_126)
.L_126:
        /*010c*/ 	.word	0x00000000
        /*0110*/ 	.short	0x0000
        /*0112*/ 	.short	0x0000
        /*0114*/ 	.byte	0x00, 0xf5, 0x21, 0x00


	//----- nvinfo : EIATTR_SPARSE_MMA_MASK
	.align		4
.L_127:
        /*0118*/ 	.byte	0x03, 0x50
        /*011a*/ 	.short	0x0000


	//----- nvinfo : EIATTR_MAXREG_COUNT
	.align		4
        /*011c*/ 	.byte	0x03, 0x1b
        /*011e*/ 	.short	0x00ff


	//----- nvinfo : EIATTR_MERCURY_ISA_VERSION
	.align		4
        /*0120*/ 	.byte	0x03, 0x5f
        /*0122*/ 	.short	0x0101


	//----- nvinfo : EIATTR_VRC_CTA_INIT_COUNT
	.align		4
        /*0124*/ 	.byte	0x02, 0x4a
	.zero		1
	.zero		1


	//----- nvinfo : EIATTR_EXIT_INSTR_OFFSETS
	.align		4
        /*0128*/ 	.byte	0x04, 0x1c
        /*012a*/ 	.short	(.L_129 - .L_128)


	//   ....[0]....
.L_128:
        /*012c*/ 	.word	0x00000130


	//   ....[1]....
        /*0130*/ 	.word	0x000016f0


	//----- nvinfo : EIATTR_CBANK_PARAM_SIZE
	.align		4
.L_129:
        /*0134*/ 	.byte	0x03, 0x19
        /*0136*/ 	.short	0x007c


	//----- nvinfo : EIATTR_PARAM_CBANK
	.align		4
        /*0138*/ 	.byte	0x04, 0x0a
        /*013a*/ 	.short	(.L_131 - .L_130)
	.align		4
.L_130:
        /*013c*/ 	.word	index@(.nv.constant0._Z9hypterm_0PdS_S_S_S_S_S_S_S_S_S_dddiii)
        /*0140*/ 	.short	0x0380
        /*0142*/ 	.short	0x007c


	//----- nvinfo : EIATTR_SW_WAR
	.align		4
.L_131:
        /*0144*/ 	.byte	0x04, 0x36
        /*0146*/ 	.short	(.L_133 - .L_132)
.L_132:
        /*0148*/ 	.word	0x00000008
.L_133:


//--------------------- .nv.callgraph             --------------------------
	.section	.nv.callgraph,"",@"SHT_CUDA_CALLGRAPH"
	.align	4
	.sectionentsize	8
	.align		4
        /*0000*/ 	.word	0x00000000
	.align		4
        /*0004*/ 	.word	0xffffffff
	.align		4
        /*0008*/ 	.word	0x00000000
	.align		4
        /*000c*/ 	.word	0xfffffffe
	.align		4
        /*0010*/ 	.word	0x00000000
	.align		4
        /*0014*/ 	.word	0xfffffffd
	.align		4
        /*0018*/ 	.word	0x00000000
	.align		4
        /*001c*/ 	.word	0xfffffffc


//--------------------- .text._Z9hypterm_2PdS_S_S_S_S_dddiii --------------------------
	.section	.text._Z9hypterm_2PdS_S_S_S_S_dddiii,"ax",@progbits
	.align	128
        .global         _Z9hypterm_2PdS_S_S_S_S_dddiii
        .type           _Z9hypterm_2PdS_S_S_S_S_dddiii,@function
        .size           _Z9hypterm_2PdS_S_S_S_S_dddiii,(.L_x_3 - _Z9hypterm_2PdS_S_S_S_S_dddiii)
        .other          _Z9hypterm_2PdS_S_S_S_S_dddiii,@"STO_CUDA_ENTRY STV_DEFAULT"
_Z9hypterm_2PdS_S_S_S_S_dddiii:
.text._Z9hypterm_2PdS_S_S_S_S_dddiii:
[----:B------:R-:W-:Y:S01]  /*0000*/  LDC R1, c[0x0][0x37c] ;  /* 0x0000df00ff017b82 */ /* 0x000fe20000000800 */
[----:B------:R-:W0:Y:S01]  /*0010*/  S2R R4, SR_CTAID.Z ;  /* 0x0000000000047919 */ /* 0x000e220000002700 */
[----:B------:R-:W1:Y:S01]  /*0020*/  LDCU UR5, c[0x0][0x360] ;  /* 0x00006c00ff0577ac */ /* 0x000e620008000800 */
[----:B------:R-:W0:Y:S01]  /*0030*/  S2R R5, SR_TID.Z ;  /* 0x0000000000057919 */ /* 0x000e220000002300 */
[----:B------:R-:W2:Y:S01]  /*0040*/  LDCU UR6, c[0x0][0x364] ;  /* 0x00006c80ff0677ac */ /* 0x000ea20008000800 */
[----:B------:R-:W1:Y:S01]  /*0050*/  S2R R0, SR_CTAID.X ;  /* 0x0000000000007919 */ /* 0x000e620000002500 */
[----:B------:R-:W0:Y:S01]  /*0060*/  LDCU UR7, c[0x0][0x368] ;  /* 0x00006d00ff0777ac */ /* 0x000e220008000800 */
[----:B------:R-:W1:Y:S01]  /*0070*/  S2R R3, SR_TID.X ;  /* 0x0000000000037919 */ /* 0x000e620000002100 */
[----:B------:R-:W3:Y:S01]  /*0080*/  LDCU UR4, c[0x0][0x3d0] ;  /* 0x00007a00ff0477ac */ /* 0x000ee20008000800 */
[----:B------:R-:W2:Y:S01]  /*0090*/  S2R R53, SR_CTAID.Y ;  /* 0x0000000000357919 */ /* 0x000ea20000002600 */
[----:B------:R-:W2:Y:S01]  /*00a0*/  S2R R2, SR_TID.Y ;  /* 0x0000000000027919 */ /* 0x000ea20000002200 */
[----:B---3--:R-:W-:Y:S01]  /*00b0*/  UIADD3 UR4, UPT, UPT, UR4, -0x5, URZ ;  /* 0xfffffffb04047890 */ /* 0x008fe2000fffe0ff */
[----:B0-----:R-:W-:-:S05]  /*00c0*/  IMAD R4, R4, UR7, R5 ;  /* 0x0000000704047c24 */ /* 0x001fca000f8e0205 */
[----:B------:R-:W-:Y:S01]  /*00d0*/  SHF.L.U32 R52, R4, 0x1, RZ ;  /* 0x0000000104347819 */ /* 0x000fe200000006ff */
[----:B-1----:R-:W-:Y:S02]  /*00e0*/  IMAD R0, R0, UR5, R3 ;  /* 0x0000000500007c24 */ /* 0x002fe4000f8e0203 */
[----:B--2---:R-:W-:-:S05]  /*00f0*/  IMAD R53, R53, UR6, R2 ;  /* 0x0000000635357c24 */ /* 0x004fca000f8e0202 */
[CCC-:B------:R-:W-:Y:S02]  /*0100*/  VIMNMX3.U32 R2, R0.reuse, R53.reuse, R52.reuse, PT ;  /* 0x000000350002720f */ /* 0x1c0fe40003800034 */
[----:B------:R-:W-:Y:S02]  /*0110*/  VIMNMX3 R3, R0, R53, R52, !PT ;  /* 0x000000350003720f */ /* 0x000fe40007800134 */
[----:B------:R-:W-:-:S04]  /*0120*/  ISETP.GE.U32.AND P0, PT, R2, 0x4, PT ;  /* 0x000000040200780c */ /* 0x000fc80003f06070 */
[----:B------:R-:W-:-:S13]  /*0130*/  ISETP.GT.OR P0, PT, R3, UR4, !P0 ;  /* 0x0000000403007c0c */ /* 0x000fda000c704670 */
[----:B------:R-:W-:Y:S05]  /*0140*/  @P0 EXIT ;  /* 0x000000000000094d */ /* 0x000fea0003800000 */
[----:B------:R-:W0:Y:S01]  /*0150*/  LDC.64 R12, c[0x0][0x390] ;  /* 0x0000e400ff0c7b82 */ /* 0x000e220000000a00 */
[----:B------:R-:W1:Y:S01]  /*0160*/  LDCU.64 UR4, c[0x0][0x358] ;  /* 0x00006b00ff0477ac */ /* 0x000e620008000a00 */
[----:B------:R-:W-:-:S06]  /*0170*/  IADD3 R15, PT, PT, R0, -0x1, RZ ;  /* 0xffffffff000f7810 */ /* 0x000fcc0007ffe0ff */
[----:B------:R-:W2:Y:S08]  /*0180*/  LDC.64 R2, c[0x0][0x388] ;  /* 0x0000e200ff027b82 */ /* 0x000eb00000000a00 */
[----:B------:R-:W3:Y:S01]  /*0190*/  LDC.64 R4, c[0x0][0x3a8] ;  /* 0x0000ea00ff047b82 */ /* 0x000ee20000000a00 */
[----:B0-----:R-:W-:-:S04]  /*01a0*/  IMAD.WIDE.U32 R12, R52, 0xb9480, R12 ;  /* 0x000b9480340c7825 */ /* 0x001fc800078e000c */
[----:B------:R-:W-:-:S04]  /*01b0*/  IMAD.WIDE.U32 R12, R53, 0x9a0, R12 ;  /* 0x000009a0350c7825 */ /* 0x000fc800078e000c */
[----:B--2---:R-:W-:-:S04]  /*01c0*/  IMAD.WIDE.U32 R50, R52, 0xb9480, R2 ;  /* 0x000b948034327825 */ /* 0x004fc800078e0002 */
[----:B------:R-:W-:-:S04]  /*01d0*/  IMAD.WIDE.U32 R34, R15, 0x8, R12 ;  /* 0x000000080f227825 */ /* 0x000fc800078e000c */
[----:B---3--:R-:W-:Y:S01]  /*01e0*/  IMAD.WIDE.U32 R28, R52, 0xb9480, R4 ;  /* 0x000b9480341c7825 */ /* 0x008fe200078e0004 */
[----:B-1----:R-:W2:Y:S03]  /*01f0*/  LDG.E.64.CONSTANT R10, desc[UR4][R34.64] ;  /* 0x00000004220a7981 */ /* 0x002ea6000c1e9b00 */
[----:B------:R-:W-:-:S04]  /*0200*/  IMAD.WIDE.U32 R44, R53, 0x9a0, R50 ;  /* 0x000009a0352c7825 */ /* 0x000fc800078e0032 */
[----:B------:R-:W-:Y:S01]  /*0210*/  IMAD.WIDE.U32 R8, R53, 0x9a0, R28 ;  /* 0x000009a035087825 */ /* 0x000fe200078e001c */
[----:B------:R-:W-:Y:S01]  /*0220*/  IADD3 R17, PT, PT, R0, -0x2, RZ ;  /* 0xfffffffe00117810 */ /* 0x000fe20007ffe0ff */
[----:B------:R-:W-:Y:S01]  /*0230*/  UMOV UR6, 0x9999999a ;  /* 0x9999999a00067882 */ /* 0x000fe20000000000 */
[----:B------:R-:W-:Y:S01]  /*0240*/  UMOV UR7, 0x3fc99999 ;  /* 0x3fc9999900077882 */ /* 0x000fe20000000000 */
[C---:B------:R-:W-:Y:S01]  /*0250*/  IMAD.WIDE.U32 R36, R15.reuse, 0x8, R44 ;  /* 0x000000080f247825 */ /* 0x040fe200078e002c */
[----:B------:R-:W-:Y:S01]  /*0260*/  UMOV UR8, 0x9999999a ;  /* 0x9999999a00087882 */ /* 0x000fe20000000000 */
[----:B------:R-:W-:Y:S01]  /*0270*/  UMOV UR9, 0x3fe99999 ;  /* 0x3fe9999900097882 */ /* 0x000fe20000000000 */
[----:B------:R-:W3:Y:S01]  /*0280*/  LDG.E.64.CONSTANT R34, desc[UR4][R34.64+0xb9480] ;  /* 0x0b94800422227981 */ /* 0x000ee2000c1e9b00 */
[----:B------:R-:W-:-:S03]  /*0290*/  IMAD.WIDE.U32 R14, R15, 0x8, R8 ;  /* 0x000000080f0e7825 */ /* 0x000fc600078e0008 */
[----:B------:R-:W2:Y:S04]  /*02a0*/  LDG.E.64.CONSTANT R36, desc[UR4][R36.64] ;  /* 0x0000000424247981 */ /* 0x000ea8000c1e9b00 */
[----:B------:R-:W4:Y:S01]  /*02b0*/  LDG.E.64.CONSTANT R14, desc[UR4][R14.64] ;  /* 0x000000040e0e7981 */ /* 0x000f22000c1e9b00 */
[----:B------:R-:W-:-:S04]  /*02c0*/  IMAD.WIDE.U32 R38, R17, 0x8, R12 ;  /* 0x0000000811267825 */ /* 0x000fc800078e000c */
[C---:B------:R-:W-:Y:S01]  /*02d0*/  IMAD.WIDE.U32 R40, R17.reuse, 0x8, R44 ;  /* 0x0000000811287825 */ /* 0x040fe200078e002c */
[----:B------:R-:W5:Y:S03]  /*02e0*/  LDG.E.64.CONSTANT R24, desc[UR4][R38.64] ;  /* 0x0000000426187981 */ /* 0x000f66000c1e9b00 */
[----:B------:R-:W-:Y:S01]  /*02f0*/  IMAD.WIDE.U32 R16, R17, 0x8, R8 ;  /* 0x0000000811107825 */ /* 0x000fe200078e0008 */
[----:B------:R-:W5:Y:S03]  /*0300*/  LDG.E.64.CONSTANT R30, desc[UR4][R40.64] ;  /* 0x00000004281e7981 */ /* 0x000f66000c1e9b00 */
[C---:B------:R-:W-:Y:S01]  /*0310*/  IMAD.WIDE.U32 R48, R0.reuse, 0x8, R12 ;  /* 0x0000000800307825 */ /* 0x040fe200078e000c */
[----:B------:R-:W3:Y:S03]  /*0320*/  LDG.E.64.CONSTANT R26, desc[UR4][R16.64] ;  /* 0x00000004101a7981 */ /* 0x000ee6000c1e9b00 */
[C---:B------:R-:W-:Y:S01]  /*0330*/  IMAD.WIDE.U32 R6, R0.reuse, 0x8, R44 ;  /* 0x0000000800067825 */ /* 0x040fe200078e002c */
[----:B------:R-:W3:Y:S03]  /*0340*/  LDG.E.64.CONSTANT R18, desc[UR4][R48.64+0x8] ;  /* 0x0000080430127981 */ /* 0x000ee6000c1e9b00 */
[----:B------:R-:W-:Y:S01]  /*0350*/  IMAD.WIDE.U32 R8, R0, 0x8, R8 ;  /* 0x0000000800087825 */ /* 0x000fe200078e0008 */
[----:B------:R-:W3:Y:S04]  /*0360*/  LDG.E.64.CONSTANT R46, desc[UR4][R6.64+0x8] ;  /* 0x00000804062e7981 */ /* 0x000ee8000c1e9b00 */
[----:B------:R-:W3:Y:S04]  /*0370*/  LDG.E.64.CONSTANT R32, desc[UR4][R8.64+0x8] ;  /* 0x0000080408207981 */ /* 0x000ee8000c1e9b00 */
[----:B------:R-:W3:Y:S04]  /*0380*/  LDG.E.64.CONSTANT R22, desc[UR4][R8.64+0x10] ;  /* 0x0000100408167981 */ /* 0x000ee8000c1e9b00 */
[----:B------:R-:W3:Y:S04]  /*0390*/  LDG.E.64.CONSTANT R20, desc[UR4][R6.64+0x10] ;  /* 0x0000100406147981 */ /* 0x000ee8000c1e9b00 */
[----:B------:R-:W3:Y:S01]  /*03a0*/  LDG.E.64.CONSTANT R42, desc[UR4][R6.64+0x18] ;  /* 0x00001804062a7981 */ /* 0x000ee2000c1e9b00 */
[----:B------:R-:W-:-:S03]  /*03b0*/  IMAD.WIDE.U32 R50, R53, 0x9a0, R50 ;  /* 0x000009a035327825 */ /* 0x000fc600078e0032 */
[----:B------:R-:W3:Y:S04]  /*03c0*/  LDG.E.64.CONSTANT R38, desc[UR4][R38.64+0xb9480] ;  /* 0x0b94800426267981 */ /* 0x000ee8000c1e9b00 */
[----:B------:R-:W3:Y:S01]  /*03d0*/  LDG.E.64.CONSTANT R16, desc[UR4][R16.64+0xb9480] ;  /* 0x0b94800410107981 */ /* 0x000ee2000c1e9b00 */
[----:B--2---:R-:W-:Y:S02]  /*03e0*/  DMUL R36, R36, R10 ;  /* 0x0000000a24247228 */ /* 0x004fe40000000000 */
[----:B----4-:R-:W-:Y:S01]  /*03f0*/  DMUL R10, R10, R14 ;  /* 0x0000000e0a0a7228 */ /* 0x010fe20000000000 */
[----:B------:R-:W2:Y:S01]  /*0400*/  LDG.E.64.CONSTANT R14, desc[UR4][R48.64+0x10] ;  /* 0x00001004300e7981 */ /* 0x000ea2000c1e9b00 */
[----:B-----5:R-:W-:Y:S02]  /*0410*/  DMUL R30, R30, R24 ;  /* 0x000000181e1e7228 */ /* 0x020fe40000000000 */
[----:B---3--:R-:W-:Y:S01]  /*0420*/  DMUL R24, R24, R26 ;  /* 0x0000001a18187228 */ /* 0x008fe20000000000 */
[----:B------:R-:W-:Y:S01]  /*0430*/  IADD3 R27, PT, PT, R0, -0x3, RZ ;  /* 0xfffffffd001b7810 */ /* 0x000fe20007ffe0ff */
[----:B------:R-:W-:-:S04]  /*0440*/  DFMA R46, R46, R18, -R36 ;  /* 0x000000122e2e722b */ /* 0x000fc80000000824 */
[----:B------:R-:W-:Y:S01]  /*0450*/  IMAD.WIDE.U32 R40, R27, 0x8, R12 ;  /* 0x000000081b287825 */ /* 0x000fe200078e000c */
[----:B------:R-:W3:Y:S01]  /*0460*/  LDG.E.64.CONSTANT R36, desc[UR4][R48.64+0x20] ;  /* 0x0000200430247981 */ /* 0x000ee2000c1e9b00 */
[----:B------:R-:W-:Y:S02]  /*0470*/  DFMA R18, R18, R32, -R10 ;  /* 0x000000201212722b */ /* 0x000fe4000000080a */
[----:B------:R-:W-:-:S04]  /*0480*/  IMAD.WIDE.U32 R10, R53, 0x9a0, R28 ;  /* 0x000009a0350a7825 */ /* 0x000fc800078e001c */
[C---:B------:R-:W-:Y:S02]  /*0490*/  IMAD.WIDE.U32 R44, R27.reuse, 0x8, R44 ;  /* 0x000000081b2c7825 */ /* 0x040fe400078e002c */
[----:B------:R-:W-:Y:S02]  /*04a0*/  DADD R46, R46, R18 ;  /* 0x000000002e2e7229 */ /* 0x000fe40000000012 */
[----:B------:R-:W4:Y:S01]  /*04b0*/  LDG.E.64.CONSTANT R18, desc[UR4][R48.64+0x18] ;  /* 0x0000180430127981 */ /* 0x000f22000c1e9b00 */
[----:B--2---:R-:W-:Y:S01]  /*04c0*/  DFMA R22, R14, R22, -R24 ;  /* 0x000000160e16722b */ /* 0x004fe20000000818 */
[----:B------:R-:W-:Y:S01]  /*04d0*/  IMAD.WIDE.U32 R24, R27, 0x8, R10 ;  /* 0x000000081b187825 */ /* 0x000fe200078e000a */
[----:B------:R-:W-:Y:S01]  /*04e0*/  DFMA R20, R20, R14, -R30 ;  /* 0x0000000e1414722b */ /* 0x000fe2000000081e */
[----:B------:R-:W2:Y:S04]  /*04f0*/  LDG.E.64.CONSTANT R26, desc[UR4][R40.64] ;  /* 0x00000004281a7981 */ /* 0x000ea8000c1e9b00 */
[----:B------:R-:W2:Y:S04]  /*0500*/  LDG.E.64.CONSTANT R14, desc[UR4][R44.64] ;  /* 0x000000042c0e7981 */ /* 0x000ea8000c1e9b00 */
[----:B------:R-:W5:Y:S01]  /*0510*/  LDG.E.64.CONSTANT R30, desc[UR4][R24.64] ;  /* 0x00000004181e7981 */ /* 0x000f62000c1e9b00 */
[----:B------:R-:W-:-:S03]  /*0520*/  DADD R20, R20, R22 ;  /* 0x0000000014147229 */ /* 0x000fc60000000016 */
[----:B------:R-:W3:Y:S01]  /*0530*/  LDG.E.64.CONSTANT R22, desc[UR4][R8.64+0x18] ;  /* 0x0000180408167981 */ /* 0x000ee2000c1e9b00 */
[----:B------:R-:W-:-:S03]  /*0540*/  DMUL R16, R38, R16 ;  /* 0x0000001026107228 */ /* 0x000fc60000000000 */
[----:B------:R-:W3:Y:S01]  /*0550*/  LDG.E.64.CONSTANT R40, desc[UR4][R40.64+0xb9480] ;  /* 0x0b94800428287981 */ /* 0x000ee2000c1e9b00 */
[----:B------:R-:W-:-:S03]  /*0560*/  DMUL R20, R20, UR6 ;  /* 0x0000000614147c28 */ /* 0x000fc60008000000 */
[----:B------:R-:W3:Y:S05]  /*0570*/  LDG.E.64.CONSTANT R24, desc[UR4][R24.64+0xb9480] ;  /* 0x0b94800418187981 */ /* 0x000eea000c1e9b00 */
[----:B------:R-:W-:Y:S02]  /*0580*/  DFMA R46, R46, UR8, -R20 ;  /* 0x000000082e2e7c2b */ /* 0x000fe40008000814 */
[----:B------:R-:W3:Y:S01]  /*0590*/  LDG.E.64.CONSTANT R20, desc[UR4][R8.64+0x20] ;  /* 0x0000200408147981 */ /* 0x000ee2000c1e9b00 */
[----:B--2---:R-:W-:Y:S02]  /*05a0*/  DMUL R14, R14, R26 ;  /* 0x0000001a0e0e7228 */ /* 0x004fe40000000000 */
[----:B-----5:R-:W-:-:S06]  /*05b0*/  DMUL R26, R26, R30 ;  /* 0x0000001e1a1a7228 */ /* 0x020fcc0000000000 */
[----:B----4-:R-:W-:Y:S01]  /*05c0*/  DFMA R42, R42, R18, -R14 ;  /* 0x000000122a2a722b */ /* 0x010fe2000000080e */
[----:B------:R-:W-:Y:S01]  /*05d0*/  IADD3 R15, PT, PT, R0, -0x4, RZ ;  /* 0xfffffffc000f7810 */ /* 0x000fe20007ffe0ff */
[----:B---3--:R-:W-:Y:S02]  /*05e0*/  DFMA R18, R18, R22, -R26 ;  /* 0x000000161212722b */ /* 0x008fe4000000081a */
[----:B------:R-:W2:Y:S02]  /*05f0*/  LDG.E.64.CONSTANT R26, desc[UR4][R6.64+0x20] ;  /* 0x00002004061a7981 */ /* 0x000ea4000c1e9b00 */
[----:B------:R-:W-:-:S04]  /*0600*/  IMAD.WIDE.U32 R12, R15, 0x8, R12 ;  /* 0x000000080f0c7825 */ /* 0x000fc800078e000c */
[C---:B------:R-:W-:Y:S01]  /*0610*/  IMAD.WIDE.U32 R30, R15.reuse, 0x8, R50 ;  /* 0x000000080f1e7825 */ /* 0x040fe200078e0032 */
[----:B------:R-:W-:Y:S01]  /*0620*/  DADD R42, R42, R18 ;  /* 0x000000002a2a7229 */ /* 0x000fe20000000012 */
[----:B------:R-:W3:Y:S02]  /*0630*/  LDG.E.64.CONSTANT R32, desc[UR4][R12.64] ;  /* 0x000000040c207981 */ /* 0x000ee4000c1e9b00 */
[----:B------:R-:W-:Y:S02]  /*0640*/  IMAD.WIDE.U32 R14, R15, 0x8, R10 ;  /* 0x000000080f0e7825 */ /* 0x000fe400078e000a */
[----:B------:R-:W3:Y:S04]  /*0650*/  LDG.E.64.CONSTANT R18, desc[UR4][R30.64] ;  /* 0x000000041e127981 */ /* 0x000ee8000c1e9b00 */
[----:B------:R-:W4:Y:S04]  /*0660*/  LDG.E.64.CONSTANT R22, desc[UR4][R14.64] ;  /* 0x000000040e167981 */ /* 0x000f28000c1e9b00 */
[----:B------:R-:W5:Y:S04]  /*0670*/  LDG.E.64.CONSTANT R12, desc[UR4][R12.64+0xb9480] ;  /* 0x0b9480040c0c7981 */ /* 0x000f68000c1e9b00 */
[----:B------:R-:W5:Y:S04]  /*0680*/  LDG.E.64.CONSTANT R30, desc[UR4][R30.64+0xb9480] ;  /* 0x0b9480041e1e7981 */ /* 0x000f68000c1e9b00 */
[----:B------:R-:W5:Y:S01]  /*0690*/  LDG.E.64.CONSTANT R14, desc[UR4][R14.64+0xb9480] ;  /* 0x0b9480040e0e7981 */ /* 0x000f62000c1e9b00 */
[----:B---3--:R-:W-:-:S02]  /*06a0*/  DMUL R18, R18, R32 ;  /* 0x0000002012127228 */ /* 0x008fc40000000000 */
[----:B----4-:R-:W-:-:S06]  /*06b0*/  DMUL R22, R32, R22 ;  /* 0x0000001620167228 */ /* 0x010fcc0000000000 */
[----:B--2---:R-:W-:Y:S01]  /*06c0*/  DFMA R18, R26, R36, -R18 ;  /* 0x000000241a12722b */ /* 0x004fe20000000812 */
[----:B------:R-:W2:Y:S01]  /*06d0*/  LDG.E.64.CONSTANT R26, desc[UR4][R8.64+0xb9488] ;  /* 0x0b948804081a7981 */ /* 0x000ea2000c1e9b00 */
[----:B------:R-:W-:Y:S01]  /*06e0*/  DFMA R36, R36, R20, -R22 ;  /* 0x000000142424722b */ /* 0x000fe20000000816 */
[----:B------:R-:W-:-:S05]  /*06f0*/  IADD3 R23, PT, PT, R0, -0x1, RZ ;  /* 0xffffffff00177810 */ /* 0x000fca0007ffe0ff */
[----:B------:R-:W-:-:S04]  /*0700*/  IMAD.WIDE.U32 R20, R23, 0x8, R10 ;  /* 0x0000000817147825 */ /* 0x000fc800078e000a */
[----:B------:R-:W-:Y:S02]  /*0710*/  IMAD.WIDE.U32 R10, R23, 0x8, R50 ;  /* 0x00000008170a7825 */ /* 0x000fe400078e0032 */
[----:B------:R-:W3:Y:S04]  /*0720*/  LDG.E.64.CONSTANT R22, desc[UR4][R48.64+0xb9488] ;  /* 0x0b94880430167981 */ /* 0x000ee8000c1e9b00 */
[----:B------:R-:W4:Y:S04]  /*0730*/  LDG.E.64.CONSTANT R32, desc[UR4][R10.64+0xb9480] ;  /* 0x0b9480040a207981 */ /* 0x000f28000c1e9b00 */
[----:B------:R-:W5:Y:S04]  /*0740*/  LDG.E.64.CONSTANT R20, desc[UR4][R20.64+0xb9480] ;  /* 0x0b94800414147981 */ /* 0x000f68000c1e9b00 */
[----:B------:R-:W3:Y:S01]  /*0750*/  LDG.E.64.CONSTANT R10, desc[UR4][R6.64+0xb9488] ;  /* 0x0b948804060a7981 */ /* 0x000ee2000c1e9b00 */
[----:B----4-:R-:W-:-:S08]  /*0760*/  DMUL R32, R32, R34 ;  /* 0x0000002220207228 */ /* 0x010fd00000000000 */
[----:B---3--:R-:W-:Y:S01]  /*0770*/  DFMA R32, R10, R22, -R32 ;  /* 0x000000160a20722b */ /* 0x008fe20000000820 */
[----:B------:R-:W-:-:S05]  /*0780*/  IADD3 R11, PT, PT, R0, -0x2, RZ ;  /* 0xfffffffe000b7810 */ /* 0x000fca0007ffe0ff */
[----:B------:R-:W-:Y:S01]  /*0790*/  IMAD.WIDE.U32 R50, R11, 0x8, R50 ;  /* 0x000000080b327825 */ /* 0x000fe200078e0032 */
[----:B-----5:R-:W-:Y:S01]  /*07a0*/  DMUL R20, R34, R20 ;  /* 0x0000001422147228 */ /* 0x020fe20000000000 */
[----:B------:R-:W3:Y:S04]  /*07b0*/  LDG.E.64.CONSTANT R34, desc[UR4][R8.64+0xb9490] ;  /* 0x0b94900408227981 */ /* 0x000ee8000c1e9b00 */
[----:B------:R-:W4:Y:S03]  /*07c0*/  LDG.E.64.CONSTANT R10, desc[UR4][R50.64+0xb9480] ;  /* 0x0b948004320a7981 */ /* 0x000f26000c1e9b00 */
[----:B--2---:R-:W-:Y:S01]  /*07d0*/  DFMA R20, R22, R26, -R20 ;  /* 0x0000001a1614722b */ /* 0x004fe20000000814 */
[----:B------:R-:W3:Y:S04]  /*07e0*/  LDG.E.64.CONSTANT R22, desc[UR4][R48.64+0xb9490] ;  /* 0x0b94900430167981 */ /* 0x000ee8000c1e9b00 */
[----:B------:R-:W2:Y:S01]  /*07f0*/  LDG.E.64.CONSTANT R26, desc[UR4][R6.64+0xb9490] ;  /* 0x0b949004061a7981 */ /* 0x000ea2000c1e9b00 */
[----:B----4-:R-:W-:-:S03]  /*0800*/  DMUL R38, R10, R38 ;  /* 0x000000260a267228 */ /* 0x010fc60000000000 */
[----:B------:R-:W4:Y:S01]  /*0810*/  LDG.E.64.CONSTANT R10, desc[UR4][R44.64+0xb9480] ;  /* 0x0b9480042c0a7981 */ /* 0x000f22000c1e9b00 */
[----:B---3--:R-:W-:-:S03]  /*0820*/  DFMA R16, R22, R34, -R16 ;  /* 0x000000221610722b */ /* 0x008fc60000000810 */
[----:B------:R-:W3:Y:S01]  /*0830*/  LDG.E.64.CONSTANT R34, desc[UR4][R6.64+0xb9498] ;  /* 0x0b94980406227981 */ /* 0x000ee2000c1e9b00 */
[----:B--2---:R-:W-:-:S03]  /*0840*/  DFMA R26, R26, R22, -R38 ;  /* 0x000000161a1a722b */ /* 0x004fc60000000826 */
[----:B------:R-:W3:Y:S04]  /*0850*/  LDG.E.64.CONSTANT R22, desc[UR4][R48.64+0xb9498] ;  /* 0x0b94980430167981 */ /* 0x000ee8000c1e9b00 */
[----:B------:R-:W2:Y:S04]  /*0860*/  LDG.E.64.CONSTANT R38, desc[UR4][R8.64+0xb9498] ;  /* 0x0b94980408267981 */ /* 0x000ea8000c1e9b00 */
[----:B------:R-:W5:Y:S01]  /*0870*/  LDG.E.64.CONSTANT R44, desc[UR4][R48.64+0xb94a0] ;  /* 0x0b94a004302c7981 */ /* 0x000f62000c1e9b00 */
[----:B----4-:R-:W-:Y:S02]  /*0880*/  DMUL R10, R10, R40 ;  /* 0x000000280a0a7228 */ /* 0x010fe40000000000 */
[----:B------:R-:W-:Y:S01]  /*0890*/  DMUL R40, R40, R24 ;  /* 0x0000001828287228 */ /* 0x000fe20000000000 */
[----:B------:R-:W5:Y:S05]  /*08a0*/  LDG.E.64.CONSTANT R24, desc[UR4][R6.64+0xb94a0] ;  /* 0x0b94a00406187981 */ /* 0x000f6a000c1e9b00 */
[----:B---3--:R-:W-:-:S02]  /*08b0*/  DFMA R34, R34, R22, -R10 ;  /* 0x000000162222722b */ /* 0x008fc4000000080a */
[----:B------:R-:W3:Y:S01]  /*08c0*/  LDG.E.64.CONSTANT R10, desc[UR4][R8.64+0xb94a0] ;  /* 0x0b94a004080a7981 */ /* 0x000ee2000c1e9b00 */
[----:B--2---:R-:W-:Y:S01]  /*08d0*/  DFMA R22, R22, R38, -R40 ;  /* 0x000000261616722b */ /* 0x004fe20000000828 */
[----:B------:R-:W0:Y:S01]  /*08e0*/  LDC.64 R38, c[0x0][0x398] ;  /* 0x0000e600ff267b82 */ /* 0x000e220000000a00 */
[----:B------:R-:W-:Y:S02]  /*08f0*/  DMUL R40, R30, R12 ;  /* 0x0000000c1e287228 */ /* 0x000fe40000000000 */
[----:B------:R-:W-:Y:S01]  /*0900*/  DADD R20, R32, R20 ;  /* 0x0000000020147229 */ /* 0x000fe20000000014 */
[----:B------:R-:W-:Y:S01]  /*0910*/  IMAD.WIDE.U32 R30, R52, 0xb9480, R2 ;  /* 0x000b9480341e7825 */ /* 0x000fe200078e0002 */
[----:B------:R-:W-:Y:S01]  /*0920*/  DADD R16, R26, R16 ;  /* 0x000000001a107229 */ /* 0x000fe20000000010 */
[----:B------:R-:W-:Y:S01]  /*0930*/  IADD3 R27, PT, PT, R53, -0x1, RZ ;  /* 0xffffffff351b7810 */ /* 0x000fe20007ffe0ff */
[----:B------:R-:W-:-:S04]  /*0940*/  DMUL R14, R12, R14 ;  /* 0x0000000e0c0e7228 */ /* 0x000fc80000000000 */
[----:B------:R-:W-:Y:S02]  /*0950*/  IMAD.WIDE.U32 R12, R27, 0x9a0, R30 ;  /* 0x000009a01b0c7825 */ /* 0x000fe400078e001e */
[----:B------:R-:W-:Y:S02]  /*0960*/  DMUL R16, R16, UR6 ;  /* 0x0000000610107c28 */ /* 0x000fe40008000000 */
[----:B0-----:R-:W-:-:S04]  /*0970*/  IMAD.WIDE.U32 R32, R52, 0xb9480, R38 ;  /* 0x000b948034207825 */ /* 0x001fc800078e0026 */
[----:B------:R-:W-:Y:S02]  /*0980*/  IMAD.WIDE.U32 R12, R0, 0x8, R12 ;  /* 0x00000008000c7825 */ /* 0x000fe400078e000c */
[----:B------:R-:W-:Y:S01]  /*0990*/  DFMA R20, R20, UR8, -R16 ;  /* 0x0000000814147c2b */ /* 0x000fe20008000810 */
[----:B------:R-:W2:Y:S04]  /*09a0*/  LDG.E.64.CONSTANT R38, desc[UR4][R6.64+0x9a0] ;  /* 0x0009a00406267981 */ /* 0x000ea8000c1e9b00 */
[----:B------:R-:W4:Y:S01]  /*09b0*/  LDG.E.64.CONSTANT R12, desc[UR4][R12.64] ;  /* 0x000000040c0c7981 */ /* 0x000f22000c1e9b00 */
[----:B------:R-:W-:Y:S02]  /*09c0*/  DADD R34, R34, R22 ;  /* 0x0000000022227229 */ /* 0x000fe40000000016 */
[----:B-----5:R-:W-:Y:S01]  /*09d0*/  DFMA R24, R24, R44, -R40 ;  /* 0x0000002c1818722b */ /* 0x020fe20000000828 */
[----:B------:R-:W-:-:S04]  /*09e0*/  IMAD.WIDE.U32 R40, R27, 0x9a0, R32 ;  /* 0x000009a01b287825 */ /* 0x000fc800078e0020 */
[----:B------:R-:W-:Y:S01]  /*09f0*/  IMAD.WIDE.U32 R26, R27, 0x9a0, R28 ;  /* 0x000009a01b1a7825 */ /* 0x000fe200078e001c */
[----:B---3--:R-:W-:-:S03]  /*0a00*/  DFMA R44, R44, R10, -R14 ;  /* 0x0000000a2c2c722b */ /* 0x008fc6000000080e */
[----:B------:R-:W-:-:S04]  /*0a10*/  IMAD.WIDE.U32 R40, R0, 0x8, R40 ;  /* 0x0000000800287825 */ /* 0x000fc800078e0028 */
[----:B------:R-:W-:Y:S01]  /*0a20*/  IMAD.WIDE.U32 R10, R53, 0x9a0, R32 ;  /* 0x000009a0350a7825 */ /* 0x000fe200078e0020 */
[----:B------:R-:W4:Y:S03]  /*0a30*/  LDG.E.64.CONSTANT R14, desc[UR4][R40.64] ;  /* 0x00000004280e7981 */ /* 0x000f26000c1e9b00 */
[C---:B------:R-:W-:Y:S02]  /*0a40*/  IMAD.WIDE.U32 R48, R0.reuse, 0x8, R26 ;  /* 0x0000000800307825 */ /* 0x040fe400078e001a */
[----:B------:R-:W3:Y:S02]  /*0a50*/  LDG.E.64.CONSTANT R26, desc[UR4][R8.64+0x9a0] ;  /* 0x0009a004081a7981 */ /* 0x000ee4000c1e9b00 */
[----:B------:R-:W-:Y:S02]  /*0a60*/  IMAD.WIDE.U32 R10, R0, 0x8, R10 ;  /* 0x00000008000a7825 */ /* 0x000fe400078e000a */
[----:B------:R-:W5:Y:S04]  /*0a70*/  LDG.E.64.CONSTANT R16, desc[UR4][R48.64] ;  /* 0x0000000430107981 */ /* 0x000f68000c1e9b00 */
[----:B------:R-:W2:Y:S01]  /*0a80*/  LDG.E.64.CONSTANT R22, desc[UR4][R10.64+0x9a0] ;  /* 0x0009a0040a167981 */ /* 0x000ea2000c1e9b00 */
[----:B------:R-:W-:Y:S01]  /*0a90*/  UMOV UR10, 0x6a7ef9db ;  /* 0x6a7ef9db000a7882 */ /* 0x000fe20000000000 */
[----:B------:R-:W-:-:S02]  /*0aa0*/  UMOV UR11, 0x3fa374bc ;  /* 0x3fa374bc000b7882 */ /* 0x000fc40000000000 */
[----:B------:R-:W-:Y:S01]  /*0ab0*/  DFMA R46, R42, UR10, R46 ;  /* 0x0000000a2a2e7c2b */ /* 0x000fe2000800002e */
[----:B------:R-:W-:Y:S01]  /*0ac0*/  UMOV UR12, 0x6a7ef9db ;  /* 0x6a7ef9db000c7882 */ /* 0x000fe20000000000 */
[----:B------:R-:W-:Y:S01]  /*0ad0*/  IADD3 R43, PT, PT, R53, -0x2, RZ ;  /* 0xfffffffe352b7810 */ /* 0x000fe20007ffe0ff */
[----:B------:R-:W-:Y:S01]  /*0ae0*/  DFMA R20, R34, UR10, R20 ;  /* 0x0000000a22147c2b */ /* 0x000fe20008000014 */
[----:B------:R-:W-:Y:S01]  /*0af0*/  UMOV UR13, 0x3fa374bc ;  /* 0x3fa374bc000d7882 */ /* 0x000fe20000000000 */
[----:B------:R-:W-:Y:S01]  /*0b00*/  DADD R18, R18, R36 ;  /* 0x0000000012127229 */ /* 0x000fe20000000024 */
[----:B------:R-:W3:Y:S01]  /*0b10*/  LDG.E.64.CONSTANT R40, desc[UR4][R40.64+0xb9480] ;  /* 0x0b94800428287981 */ /* 0x000ee2000c1e9b00 */
[----:B------:R-:W-:Y:S01]  /*0b20*/  IMAD.WIDE.U32 R36, R43, 0x9a0, R30 ;  /* 0x000009a02b247825 */ /* 0x000fe200078e001e */
[----:B------:R-:W-:Y:S02]  /*0b30*/  DADD R44, R24, R44 ;  /* 0x00000000182c7229 */ /* 0x000fe4000000002c */
[----:B------:R-:W3:Y:S01]  /*0b40*/  LDG.E.64.CONSTANT R24, desc[UR4][R6.64+0x1340] ;  /* 0x0013400406187981 */ /* 0x000ee2000c1e9b00 */
[----:B----4-:R-:W-:-:S02]  /*0b50*/  DMUL R12, R12, R14 ;  /* 0x0000000e0c0c7228 */ /* 0x010fc40000000000 */
[----:B-----5:R-:W-:Y:S01]  /*0b60*/  DMUL R34, R14, R16 ;  /* 0x000000100e227228 */ /* 0x020fe20000000000 */
[----:B------:R-:W-:-:S04]  /*0b70*/  IMAD.WIDE.U32 R14, R43, 0x9a0, R32 ;  /* 0x000009a02b0e7825 */ /* 0x000fc800078e0020 */
[----:B------:R-:W-:Y:S01]  /*0b80*/  IMAD.WIDE.U32 R16, R43, 0x9a0, R28 ;  /* 0x000009a02b107825 */ /* 0x000fe200078e001c */
[----:B--2---:R-:W-:-:S03]  /*0b90*/  DFMA R38, R38, R22, -R12 ;  /* 0x000000162626722b */ /* 0x004fc6000000080c */
[----:B------:R-:W-:-:S04]  /*0ba0*/  IMAD.WIDE.U32 R12, R0, 0x8, R36 ;  /* 0x00000008000c7825 */ /* 0x000fc800078e0024 */
[C---:B------:R-:W-:Y:S01]  /*0bb0*/  IMAD.WIDE.U32 R14, R0.reuse, 0x8, R14 ;  /* 0x00000008000e7825 */ /* 0x040fe200078e000e */
[----:B------:R-:W2:Y:S03]  /*0bc0*/  LDG.E.64.CONSTANT R36, desc[UR4][R12.64] ;  /* 0x000000040c247981 */ /* 0x000ea6000c1e9b00 */
[----:B------:R-:W-:Y:S01]  /*0bd0*/  IMAD.WIDE.U32 R16, R0, 0x8, R16 ;  /* 0x0000000800107825 */ /* 0x000fe200078e0010 */
[----:B------:R-:W2:Y:S04]  /*0be0*/  LDG.E.64.CONSTANT R48, desc[UR4][R14.64] ;  /* 0x000000040e307981 */ /* 0x000ea8000c1e9b00 */
[----:B------:R-:W4:Y:S01]  /*0bf0*/  LDG.E.64.CONSTANT R42, desc[UR4][R16.64] ;  /* 0x00000004102a7981 */ /* 0x000f22000c1e9b00 */
[----:B---3--:R-:W-:-:S03]  /*0c00*/  DFMA R22, R22, R26, -R34 ;  /* 0x0000001a1616722b */ /* 0x008fc60000000822 */
[----:B------:R-:W3:Y:S04]  /*0c10*/  LDG.E.64.CONSTANT R26, desc[UR4][R10.64+0x1340] ;  /* 0x001340040a1a7981 */ /* 0x000ee8000c1e9b00 */
[----:B------:R-:W5:Y:S01]  /*0c20*/  LDG.E.64.CONSTANT R34, desc[UR4][R8.64+0x1340] ;  /* 0x0013400408227981 */ /* 0x000f62000c1e9b00 */
[----:B------:R-:W-:Y:S01]  /*0c30*/  UMOV UR10, 0x3126e979 ;  /* 0x3126e979000a7882 */ /* 0x000fe20000000000 */
[----:B------:R-:W-:Y:S02]  /*0c40*/  UMOV UR11, 0x3f6cac08 ;  /* 0x3f6cac08000b7882 */ /* 0x000fe40000000000 */
[----:B------:R-:W-:Y:S01]  /*0c50*/  DFMA R20, R44, -UR10, R20 ;  /* 0x8000000a2c147c2b */ /* 0x000fe20008000014 */
[----:B------:R-:W5:Y:S01]  /*0c60*/  LDG.E.64.CONSTANT R12, desc[UR4][R12.64+0xb9480] ;  /* 0x0b9480040c0c7981 */ /* 0x000f62000c1e9b00 */
[----:B------:R-:W-:Y:S01]  /*0c70*/  IADD3 R45, PT, PT, R53, -0x3, RZ ;  /* 0xfffffffd352d7810 */ /* 0x000fe20007ffe0ff */
[----:B------:R-:W-:-:S02]  /*0c80*/  DADD R38, R38, R22 ;  /* 0x0000000026267229 */ /* 0x000fc40000000016 */
[----:B------:R-:W-:Y:S01]  /*0c90*/  DFMA R18, R18, -UR10, R46 ;  /* 0x8000000a12127c2b */ /* 0x000fe2000800002e */
[----:B------:R-:W5:Y:S04]  /*0ca0*/  LDG.E.64.CONSTANT R14, desc[UR4][R14.64+0xb9480] ;  /* 0x0b9480040e0e7981 */ /* 0x000f68000c1e9b00 */
[----:B------:R-:W5:Y:S01]  /*0cb0*/  LDG.E.64.CONSTANT R16, desc[UR4][R16.64+0xb9480] ;  /* 0x0b94800410107981 */ /* 0x000f62000c1e9b00 */
[----:B--2---:R-:W-:Y:S02]  /*0cc0*/  DMUL R36, R36, R48 ;  /* 0x0000003024247228 */ /* 0x004fe40000000000 */
[----:B----4-:R-:W-:Y:S01]  /*0cd0*/  DMUL R42, R48, R42 ;  /* 0x0000002a302a7228 */ /* 0x010fe20000000000 */
[----:B------:R-:W2:Y:S05]  /*0ce0*/  LDG.E.64.CONSTANT R48, desc[UR4][R6.64+0x1ce0] ;  /* 0x001ce00406307981 */ /* 0x000eaa000c1e9b00 */
[----:B---3--:R-:W-:Y:S01]  /*0cf0*/  DFMA R36, R24, R26, -R36 ;  /* 0x0000001a1824722b */ /* 0x008fe20000000824 */
[----:B------:R-:W-:Y:S01]  /*0d00*/  IMAD.WIDE.U32 R24, R45, 0x9a0, R32 ;  /* 0x000009a02d187825 */ /* 0x000fe200078e0020 */
[----:B-----5:R-:W-:-:S03]  /*0d10*/  DFMA R34, R26, R34, -R42 ;  /* 0x000000221a22722b */ /* 0x020fc6000000082a */
[----:B------:R-:W-:-:S04]  /*0d20*/  IMAD.WIDE.U32 R42, R45, 0x9a0, R30 ;  /* 0x000009a02d2a7825 */ /* 0x000fc800078e001e */
[----:B------:R-:W-:-:S04]  /*0d30*/  IMAD.WIDE.U32 R26, R45, 0x9a0, R28 ;  /* 0x000009a02d1a7825 */ /* 0x000fc800078e001c */
[C---:B------:R-:W-:Y:S01]  /*0d40*/  IMAD.WIDE.U32 R24, R0.reuse, 0x8, R24 ;  /* 0x0000000800187825 */ /* 0x040fe200078e0018 */
[----:B------:R-:W-:Y:S01]  /*0d50*/  DADD R36, R36, R34 ;  /* 0x0000000024247229 */ /* 0x000fe20000000022 */
[----:B------:R-:W3:Y:S02]  /*0d60*/  LDG.E.64.CONSTANT R44, desc[UR4][R8.64+0x1ce0] ;  /* 0x001ce004082c7981 */ /* 0x000ee4000c1e9b00 */
[C---:B------:R-:W-:Y:S02]  /*0d70*/  IMAD.WIDE.U32 R22, R0.reuse, 0x8, R42 ;  /* 0x0000000800167825 */ /* 0x040fe400078e002a */
[----:B------:R-:W4:Y:S02]  /*0d80*/  LDG.E.64.CONSTANT R50, desc[UR4][R24.64] ;  /* 0x0000000418327981 */ /* 0x000f24000c1e9b00 */
[----:B------:R-:W-:Y:S02]  /*0d90*/  IMAD.WIDE.U32 R26, R0, 0x8, R26 ;  /* 0x00000008001a7825 */ /* 0x000fe400078e001a */
[----:B------:R-:W4:Y:S04]  /*0da0*/  LDG.E.64.CONSTANT R42, desc[UR4][R22.64] ;  /* 0x00000004162a7981 */ /* 0x000f28000c1e9b00 */
[----:B------:R-:W5:Y:S04]  /*0db0*/  LDG.E.64.CONSTANT R46, desc[UR4][R26.64] ;  /* 0x000000041a2e7981 */ /* 0x000f68000c1e9b00 */
[----:B------:R-:W2:Y:S04]  /*0dc0*/  LDG.E.64.CONSTANT R34, desc[UR4][R10.64+0x1ce0] ;  /* 0x001ce0040a227981 */ /* 0x000ea8000c1e9b00 */
[----:B------:R-:W3:Y:S04]  /*0dd0*/  LDG.E.64.CONSTANT R22, desc[UR4][R22.64+0xb9480] ;  /* 0x0b94800416167981 */ /* 0x000ee8000c1e9b00 */
[----:B------:R-:W3:Y:S04]  /*0de0*/  LDG.E.64.CONSTANT R24, desc[UR4][R24.64+0xb9480] ;  /* 0x0b94800418187981 */ /* 0x000ee8000c1e9b00 */
[----:B------:R-:W3:Y:S01]  /*0df0*/  LDG.E.64.CONSTANT R26, desc[UR4][R26.64+0xb9480] ;  /* 0x0b9480041a1a7981 */ /* 0x000ee2000c1e9b00 */
[----:B----4-:R-:W-:-:S02]  /*0e00*/  DMUL R42, R42, R50 ;  /* 0x000000322a2a7228 */ /* 0x010fc40000000000 */
[----:B-----5:R-:W-:-:S06]  /*0e10*/  DMUL R46, R50, R46 ;  /* 0x0000002e322e7228 */ /* 0x020fcc0000000000 */
[----:B--2---:R-:W-:Y:S01]  /*0e20*/  DFMA R42, R48, R34, -R42 ;  /* 0x00000022302a722b */ /* 0x004fe2000000082a */
[----:B------:R-:W2:Y:S01]  /*0e30*/  LDG.E.64.CONSTANT R48, desc[UR4][R6.64+0x2680] ;  /* 0x0026800406307981 */ /* 0x000ea2000c1e9b00 */
[----:B---3--:R-:W-:Y:S01]  /*0e40*/  DFMA R34, R34, R44, -R46 ;  /* 0x0000002c2222722b */ /* 0x008fe2000000082e */
[----:B------:R-:W-:Y:S01]  /*0e50*/  IADD3 R47, PT, PT, R53, -0x4, RZ ;  /* 0xfffffffc352f7810 */ /* 0x000fe20007ffe0ff */
[----:B------:R-:W-:-:S04]  /*0e60*/  DMUL R44, R36, UR6 ;  /* 0x00000006242c7c28 */ /* 0x000fc80008000000 */
[----:B------:R-:W-:-:S04]  /*0e70*/  IMAD.WIDE.U32 R30, R47, 0x9a0, R30 ;  /* 0x000009a02f1e7825 */ /* 0x000fc800078e001e */
[----:B------:R-:W-:-:S04]  /*0e80*/  IMAD.WIDE.U32 R32, R47, 0x9a0, R32 ;  /* 0x000009a02f207825 */ /* 0x000fc800078e0020 */
[----:B------:R-:W-:-:S04]  /*0e90*/  IMAD.WIDE.U32 R36, R47, 0x9a0, R28 ;  /* 0x000009a02f247825 */ /* 0x000fc800078e001c */
[----:B------:R-:W-:-:S04]  /*0ea0*/  IMAD.WIDE.U32 R28, R0, 0x8, R30 ;  /* 0x00000008001c7825 */ /* 0x000fc800078e001e */
[C---:B------:R-:W-:Y:S01]  /*0eb0*/  IMAD.WIDE.U32 R30, R0.reuse, 0x8, R32 ;  /* 0x00000008001e7825 */ /* 0x040fe200078e0020 */
[----:B------:R-:W-:Y:S01]  /*0ec0*/  DADD R42, R42, R34 ;  /* 0x000000002a2a7229 */ /* 0x000fe20000000022 */
[----:B------:R-:W3:Y:S02]  /*0ed0*/  LDG.E.64.CONSTANT R34, desc[UR4][R28.64] ;  /* 0x000000041c227981 */ /* 0x000ee4000c1e9b00 */
[----:B------:R-:W-:Y:S02]  /*0ee0*/  IMAD.WIDE.U32 R32, R0, 0x8, R36 ;  /* 0x0000000800207825 */ /* 0x000fe400078e0024 */
[----:B------:R-:W3:Y:S04]  /*0ef0*/  LDG.E.64.CONSTANT R50, desc[UR4][R30.64] ;  /* 0x000000041e327981 */ /* 0x000ee8000c1e9b00 */
[----:B------:R-:W4:Y:S01]  /*0f00*/  LDG.E.64.CONSTANT R46, desc[UR4][R32.64] ;  /* 0x00000004202e7981 */ /* 0x000f22000c1e9b00 */
[----:B------:R-:W-:-:S02]  /*0f10*/  DFMA R38, R38, UR8, -R44 ;  /* 0x0000000826267c2b */ /* 0x000fc4000800082c */
[----:B------:R-:W-:Y:S01]  /*0f20*/  DMUL R16, R14, R16 ;  /* 0x000000100e107228 */ /* 0x000fe20000000000 */
[----:B------:R-:W2:Y:S01]  /*0f30*/  LDG.E.64.CONSTANT R36, desc[UR4][R10.64+0x2680] ;  /* 0x002680040a247981 */ /* 0x000ea2000c1e9b00 */
[----:B------:R-:W-:Y:S01]  /*0f40*/  UMOV UR16, 0x9999999a ;  /* 0x9999999a00107882 */ /* 0x000fe20000000000 */
[----:B------:R-:W-:Y:S01]  /*0f50*/  UMOV UR17, 0x3fc99999 ;  /* 0x3fc9999900117882 */ /* 0x000fe20000000000 */
[----:B------:R-:W-:Y:S01]  /*0f60*/  UMOV UR14, 0x9999999a ;  /* 0x9999999a000e7882 */ /* 0x000fe20000000000 */
[----:B------:R-:W5:Y:S01]  /*0f70*/  LDG.E.64.CONSTANT R44, desc[UR4][R8.64+0x2680] ;  /* 0x00268004082c7981 */ /* 0x000f62000c1e9b00 */
[----:B------:R-:W-:Y:S01]  /*0f80*/  DFMA R38, R42, UR12, R38 ;  /* 0x0000000c2a267c2b */ /* 0x000fe20008000026 */
[----:B------:R-:W-:Y:S01]  /*0f90*/  UMOV UR15, 0x3fe99999 ;  /* 0x3fe99999000f7882 */ /* 0x000fe20000000000 */
[----:B------:R-:W-:Y:S01]  /*0fa0*/  IMAD.WIDE.U32 R42, R52, 0xb9480, R4 ;  /* 0x000b9480342a7825 */ /* 0x000fe200078e0004 */
[----:B------:R-:W5:Y:S01]  /*0fb0*/  LDG.E.64.CONSTANT R28, desc[UR4][R28.64+0xb9480] ;  /* 0x0b9480041c1c7981 */ /* 0x000f62000c1e9b00 */
[----:B------:R-:W-:Y:S01]  /*0fc0*/  UMOV UR6, 0x3126e979 ;  /* 0x3126e97900067882 */ /* 0x000fe20000000000 */
[----:B------:R-:W-:Y:S01]  /*0fd0*/  UMOV UR7, 0x3f6cac08 ;  /* 0x3f6cac0800077882 */ /* 0x000fe20000000000 */
[----:B------:R-:W0:Y:S01]  /*0fe0*/  LDCU.128 UR8, c[0x0][0x3b0] ;  /* 0x00007600ff0877ac */ /* 0x000e220008000c00 */
[----:B------:R-:W5:Y:S04]  /*0ff0*/  LDG.E.64.CONSTANT R30, desc[UR4][R30.64+0xb9480] ;  /* 0x0b9480041e1e7981 */ /* 0x000f68000c1e9b00 */
[----:B------:R-:W5:Y:S01]  /*1000*/  LDG.E.64.CONSTANT R32, desc[UR4][R32.64+0xb9480] ;  /* 0x0b94800420207981 */ /* 0x000f62000c1e9b00 */
[----:B---3--:R-:W-:-:S02]  /*1010*/  DMUL R34, R34, R50 ;  /* 0x0000003222227228 */ /* 0x008fc40000000000 */
[----:B----4-:R-:W-:-:S06]  /*1020*/  DMUL R46, R50, R46 ;  /* 0x0000002e322e7228 */ /* 0x010fcc0000000000 */
[----:B--2---:R-:W-:Y:S01]  /*1030*/  DFMA R34, R48, R36, -R34 ;  /* 0x000000243022722b */ /* 0x004fe20000000822 */
[----:B------:R-:W2:Y:S01]  /*1040*/  LDG.E.64.CONSTANT R48, desc[UR4][R8.64+0xb9e20] ;  /* 0x0b9e200408307981 */ /* 0x000ea2000c1e9b00 */
[----:B-----5:R-:W-:Y:S01]  /*1050*/  DFMA R36, R36, R44, -R46 ;  /* 0x0000002c2424722b */ /* 0x020fe2000000082e */
[----:B------:R-:W-:Y:S01]  /*1060*/  IMAD.WIDE.U32 R44, R52, 0xb9480, R2 ;  /* 0x000b9480342c7825 */ /* 0x000fe200078e0002 */
[----:B------:R-:W-:-:S05]  /*1070*/  IADD3 R47, PT, PT, R53, -0x1, RZ ;  /* 0xffffffff352f7810 */ /* 0x000fca0007ffe0ff */
[----:B------:R-:W-:-:S04]  /*1080*/  IMAD.WIDE.U32 R42, R47, 0x9a0, R42 ;  /* 0x000009a02f2a7825 */ /* 0x000fc800078e002a */
[----:B------:R-:W-:Y:S02]  /*1090*/  IMAD.WIDE.U32 R44, R47, 0x9a0, R44 ;  /* 0x000009a02f2c7825 */ /* 0x000fe400078e002c */
[----:B------:R-:W2:Y:S02]  /*10a0*/  LDG.E.64.CONSTANT R46, desc[UR4][R10.64+0xb9e20] ;  /* 0x0b9e20040a2e7981 */ /* 0x000ea4000c1e9b00 */
[----:B------:R-:W-:-:S04]  /*10b0*/  IMAD.WIDE.U32 R42, R0, 0x8, R42 ;  /* 0x00000008002a7825 */ /* 0x000fc800078e002a */
[----:B------:R-:W-:Y:S02]  /*10c0*/  IMAD.WIDE.U32 R50, R0, 0x8, R44 ;  /* 0x0000000800327825 */ /* 0x000fe400078e002c */
[----:B------:R-:W3:Y:S04]  /*10d0*/  LDG.E.64.CONSTANT R42, desc[UR4][R42.64+0xb9480] ;  /* 0x0b9480042a2a7981 */ /* 0x000ee8000c1e9b00 */
[----:B------:R-:W4:Y:S04]  /*10e0*/  LDG.E.64.CONSTANT R50, desc[UR4][R50.64+0xb9480] ;  /* 0x0b94800432327981 */ /* 0x000f28000c1e9b00 */
[----:B------:R-:W5:Y:S01]  /*10f0*/  LDG.E.64.CONSTANT R44, desc[UR4][R6.64+0xb9e20] ;  /* 0x0b9e2004062c7981 */ /* 0x000f62000c1e9b00 */
[----:B---3--:R-:W-:-:S02]  /*1100*/  DMUL R42, R40, R42 ;  /* 0x0000002a282a7228 */ /* 0x008fc40000000000 */
[----:B----4-:R-:W-:Y:S01]  /*1110*/  DMUL R50, R50, R40 ;  /* 0x0000002832327228 */ /* 0x010fe20000000000 */
[----:B------:R-:W3:Y:S05]  /*1120*/  LDG.E.64.CONSTANT R40, desc[UR4][R6.64+0xba7c0] ;  /* 0x0ba7c00406287981 */ /* 0x000eea000c1e9b00 */
[----:B--2---:R-:W-:Y:S02]  /*1130*/  DFMA R48, R46, R48, -R42 ;  /* 0x000000302e30722b */ /* 0x004fe4000000082a */
[----:B------:R-:W3:Y:S01]  /*1140*/  LDG.E.64.CONSTANT R42, desc[UR4][R10.64+0xba7c0] ;  /* 0x0ba7c0040a2a7981 */ /* 0x000ee2000c1e9b00 */
[----:B-----5:R-:W-:-:S03]  /*1150*/  DFMA R44, R44, R46, -R50 ;  /* 0x0000002e2c2c722b */ /* 0x020fc60000000832 */
[----:B------:R-:W2:Y:S01]  /*1160*/  LDG.E.64.CONSTANT R46, desc[UR4][R8.64+0xba7c0] ;  /* 0x0ba7c004082e7981 */ /* 0x000ea2000c1e9b00 */
[----:B------:R-:W-:-:S03]  /*1170*/  DMUL R50, R12, R14 ;  /* 0x0000000e0c327228 */ /* 0x000fc60000000000 */
[----:B------:R-:W4:Y:S04]  /*1180*/  LDG.E.64.CONSTANT R12, desc[UR4][R10.64+0xbb160] ;  /* 0x0bb160040a0c7981 */ /* 0x000f28000c1e9b00 */
[----:B------:R-:W4:Y:S01]  /*1190*/  LDG.E.64.CONSTANT R14, desc[UR4][R8.64+0xbb160] ;  /* 0x0bb16004080e7981 */ /* 0x000f22000c1e9b00 */
[----:B---3--:R-:W-:Y:S02]  /*11a0*/  DFMA R40, R40, R42, -R50 ;  /* 0x0000002a2828722b */ /* 0x008fe40000000832 */
[----:B--2---:R-:W-:Y:S01]  /*11b0*/  DFMA R16, R42, R46, -R16 ;  /* 0x0000002e2a10722b */ /* 0x004fe20000000810 */
[----:B------:R-:W2:Y:S01]  /*11c0*/  LDG.E.64.CONSTANT R42, desc[UR4][R6.64+0xbb160] ;  /* 0x0bb16004062a7981 */ /* 0x000ea2000c1e9b00 */
[----:B------:R-:W-:Y:S02]  /*11d0*/  DMUL R46, R22, R24 ;  /* 0x00000018162e7228 */ /* 0x000fe40000000000 */
[----:B------:R-:W-:Y:S01]  /*11e0*/  DMUL R50, R24, R26 ;  /* 0x0000001a18327228 */ /* 0x000fe20000000000 */
[----:B------:R-:W3:Y:S04]  /*11f0*/  LDG.E.64.CONSTANT R22, desc[UR4][R8.64+0xbbb00] ;  /* 0x0bbb000408167981 */ /* 0x000ee8000c1e9b00 */
[----:B------:R-:W3:Y:S04]  /*1200*/  LDG.E.64.CONSTANT R24, desc[UR4][R10.64+0xbbb00] ;  /* 0x0bbb00040a187981 */ /* 0x000ee8000c1e9b00 */
[----:B------:R-:W5:Y:S01]  /*1210*/  LDG.E.64.CONSTANT R26, desc[UR4][R6.64+0xbbb00] ;  /* 0x0bbb0004061a7981 */ /* 0x000f62000c1e9b00 */
[----:B----4-:R-:W-:-:S02]  /*1220*/  DFMA R14, R12, R14, -R50 ;  /* 0x0000000e0c0e722b */ /* 0x010fc40000000832 */
[----:B------:R-:W-:Y:S02]  /*1230*/  DADD R34, R34, R36 ;  /* 0x0000000022227229 */ /* 0x000fe40000000024 */
[----:B------:R-:W-:Y:S02]  /*1240*/  DMUL R28, R28, R30 ;  /* 0x0000001e1c1c7228 */ /* 0x000fe40000000000 */
[----:B------:R-:W-:Y:S02]  /*1250*/  DMUL R32, R30, R32 ;  /* 0x000000201e207228 */ /* 0x000fe40000000000 */
[----:B------:R-:W-:Y:S01]  /*1260*/  DADD R16, R40, R16 ;  /* 0x0000000028107229 */ /* 0x000fe20000000010 */
[----:B------:R-:W4:Y:S01]  /*1270*/  LDG.E.64.CONSTANT R30, desc[UR4][R6.64+0x2e5200] ;  /* 0x2e520004061e7981 */ /* 0x000f22000c1e9b00 */
[----:B------:R-:W-:Y:S01]  /*1280*/  IADD3 R41, PT, PT, R52, -0x3, RZ ;  /* 0xfffffffd34297810 */ /* 0x000fe20007ffe0ff */
[----:B------:R-:W-:Y:S02]  /*1290*/  DADD R44, R44, R48 ;  /* 0x000000002c2c7229 */ /* 0x000fe40000000030 */
[----:B--2---:R-:W-:Y:S01]  /*12a0*/  DFMA R42, R42, R12, -R46 ;  /* 0x0000000c2a2a722b */ /* 0x004fe2000000082e */
[----:B------:R-:W2:Y:S01]  /*12b0*/  LDG.E.64.CONSTANT R48, desc[UR4][R6.64+0x39e680] ;  /* 0x39e6800406307981 */ /* 0x000ea2000c1e9b00 */
[----:B------:R-:W1:Y:S01]  /*12c0*/  LDC.64 R12, c[0x0][0x3a0] ;  /* 0x0000e800ff0c7b82 */ /* 0x000e620000000a00 */
[----:B---3--:R-:W-:Y:S01]  /*12d0*/  DFMA R22, R24, R22, -R32 ;  /* 0x000000161816722b */ /* 0x008fe20000000820 */
[----:B------:R-:W-:Y:S01]  /*12e0*/  IMAD.WIDE.U32 R32, R41, 0xb9480, R2 ;  /* 0x000b948029207825 */ /* 0x000fe200078e0002 */
[----:B-----5:R-:W-:-:S03]  /*12f0*/  DFMA R26, R26, R24, -R28 ;  /* 0x000000181a1a722b */ /* 0x020fc6000000081c */
[----:B------:R-:W-:Y:S01]  /*1300*/  IMAD.WIDE.U32 R24, R41, 0xb9480, R4 ;  /* 0x000b948029187825 */ /* 0x000fe200078e0004 */
[----:B------:R-:W3:Y:S03]  /*1310*/  LDG.E.64.CONSTANT R28, desc[UR4][R8.64+0x2e5200] ;  /* 0x2e520004081c7981 */ /* 0x000ee6000c1e9b00 */
[----:B-1----:R-:W-:-:S04]  /*1320*/  IMAD.WIDE.U32 R36, R52, 0xb9480, R12 ;  /* 0x000b948034247825 */ /* 0x002fc800078e000c */
[----:B------:R-:W-:-:S04]  /*1330*/  IMAD.WIDE.U32 R36, R53, 0x9a0, R36 ;  /* 0x000009a035247825 */ /* 0x000fc800078e0024 */
[----:B------:R-:W-:Y:S01]  /*1340*/  IMAD.WIDE.U32 R46, R41, 0xb9480, R12 ;  /* 0x000b9480292e7825 */ /* 0x000fe200078e000c */
[----:B------:R-:W-:-:S03]  /*1350*/  DMUL R40, R16, UR16 ;  /* 0x0000001010287c28 */ /* 0x000fc60008000000 */
[----:B------:R-:W-:-:S04]  /*1360*/  IMAD.WIDE.U32 R36, R0, 0x8, R36 ;  /* 0x0000000800247825 */ /* 0x000fc800078e0024 */
[C---:B------:R-:W-:Y:S01]  /*1370*/  IMAD.WIDE.U32 R32, R53.reuse, 0x9a0, R32 ;  /* 0x000009a035207825 */ /* 0x040fe200078e0020 */
[----:B------:R-:W4:Y:S03]  /*1380*/  LDG.E.64.CONSTANT R10, desc[UR4][R36.64+0x2e5200] ;  /* 0x2e520004240a7981 */ /* 0x000f26000c1e9b00 */
[----:B------:R-:W-:-:S04]  /*1390*/  IMAD.WIDE.U32 R16, R53, 0x9a0, R46 ;  /* 0x000009a035107825 */ /* 0x000fc800078e002e */
[----:B------:R-:W-:Y:S01]  /*13a0*/  IMAD.WIDE.U32 R24, R53, 0x9a0, R24 ;  /* 0x000009a035187825 */ /* 0x000fe200078e0018 */
[----:B------:R-:W-:Y:S01]  /*13b0*/  DFMA R44, R44, UR14, -R40 ;  /* 0x0000000e2c2c7c2b */ /* 0x000fe20008000828 */
[----:B------:R-:W2:Y:S02]  /*13c0*/  LDG.E.64.CONSTANT R50, desc[UR4][R36.64+0x39e680] ;  /* 0x39e6800424327981 */ /* 0x000ea4000c1e9b00 */
[----:B------:R-:W-:-:S04]  /*13d0*/  IMAD.WIDE.U32 R32, R0, 0x8, R32 ;  /* 0x0000000800207825 */ /* 0x000fc800078e0020 */
[----:B------:R-:W-:-:S04]  /*13e0*/  IMAD.WIDE.U32 R16, R0, 0x8, R16 ;  /* 0x0000000800107825 */ /* 0x000fc800078e0010 */
[----:B------:R-:W-:Y:S01]  /*13f0*/  IMAD.WIDE.U32 R24, R0, 0x8, R24 ;  /* 0x0000000800187825 */ /* 0x000fe200078e0018 */
[----:B------:R-:W-:Y:S01]  /*1400*/  DADD R46, R42, R14 ;  /* 0x000000002a2e7229 */ /* 0x000fe2000000000e */
[----:B------:R-:W5:Y:S04]  /*1410*/  LDG.E.64.CONSTANT R40, desc[UR4][R16.64+-0xb9480] ;  /* 0xf46b800410287981 */ /* 0x000f68000c1e9b00 */
[----:B------:R-:W5:Y:S04]  /*1420*/  LDG.E.64.CONSTANT R14, desc[UR4][R32.64+-0xb9480] ;  /* 0xf46b8004200e7981 */ /* 0x000f68000c1e9b00 */
[----:B------:R-:W2:Y:S01]  /*1430*/  LDG.E.64.CONSTANT R42, desc[UR4][R24.64+-0xb9480] ;  /* 0xf46b8004182a7981 */ /* 0x000ea2000c1e9b00 */
[----:B------:R-:W-:Y:S01]  /*1440*/  DFMA R44, R46, UR12, R44 ;  /* 0x0000000c2e2c7c2b */ /* 0x000fe2000800002c */
[----:B------:R-:W-:Y:S01]  /*1450*/  IADD3 R47, PT, PT, R52, -0x1, RZ ;  /* 0xffffffff342f7810 */ /* 0x000fe20007ffe0ff */
[----:B------:R-:W-:Y:S01]  /*1460*/  DADD R22, R26, R22 ;  /* 0x000000001a167229 */ /* 0x000fe20000000016 */
[----:B------:R-:W2:Y:S03]  /*1470*/  LDG.E.64.CONSTANT R16, desc[UR4][R16.64] ;  /* 0x0000000410107981 */ /* 0x000ea6000c1e9b00 */
[C---:B------:R-:W-:Y:S01]  /*1480*/  IMAD.WIDE.U32 R2, R47.reuse, 0xb9480, R2 ;  /* 0x000b94802f027825 */ /* 0x040fe200078e0002 */
[----:B------:R-:W2:Y:S03]  /*1490*/  LDG.E.64.CONSTANT R32, desc[UR4][R32.64] ;  /* 0x0000000420207981 */ /* 0x000ea6000c1e9b00 */
[C---:B------:R-:W-:Y:S01]  /*14a0*/  IMAD.WIDE.U32 R4, R47.reuse, 0xb9480, R4 ;  /* 0x000b94802f047825 */ /* 0x040fe200078e0004 */
[----:B------:R-:W2:Y:S03]  /*14b0*/  LDG.E.64.CONSTANT R24, desc[UR4][R24.64] ;  /* 0x0000000418187981 */ /* 0x000ea6000c1e9b00 */
[----:B------:R-:W-:-:S04]  /*14c0*/  IMAD.WIDE.U32 R12, R47, 0xb9480, R12 ;  /* 0x000b94802f0c7825 */ /* 0x000fc800078e000c */
[----:B------:R-:W-:-:S04]  /*14d0*/  IMAD.WIDE.U32 R2, R53, 0x9a0, R2 ;  /* 0x000009a035027825 */ /* 0x000fc800078e0002 */
[----:B------:R-:W-:-:S04]  /*14e0*/  IMAD.WIDE.U32 R4, R53, 0x9a0, R4 ;  /* 0x000009a035047825 */ /* 0x000fc800078e0004 */
[----:B------:R-:W-:-:S04]  /*14f0*/  IMAD.WIDE.U32 R12, R53, 0x9a0, R12 ;  /* 0x000009a0350c7825 */ /* 0x000fc800078e000c */
[----:B------:R-:W-:-:S04]  /*1500*/  IMAD.WIDE.U32 R2, R0, 0x8, R2 ;  /* 0x0000000800027825 */ /* 0x000fc800078e0002 */
[----:B------:R-:W-:-:S04]  /*1510*/  IMAD.WIDE.U32 R4, R0, 0x8, R4 ;  /* 0x0000000800047825 */ /* 0x000fc800078e0004 */
[----:B------:R-:W-:Y:S01]  /*1520*/  IMAD.WIDE.U32 R12, R0, 0x8, R12 ;  /* 0x00000008000c7825 */ /* 0x000fe200078e000c */
[----:B------:R-:W2:Y:S04]  /*1530*/  LDG.E.64.CONSTANT R26, desc[UR4][R4.64] ;  /* 0x00000004041a7981 */ /* 0x000ea8000c1e9b00 */
[----:B------:R-:W2:Y:S01]  /*1540*/  LDG.E.64.CONSTANT R46, desc[UR4][R12.64] ;  /* 0x000000040c2e7981 */ /* 0x000ea2000c1e9b00 */
[----:B------:R-:W-:Y:S02]  /*1550*/  DFMA R34, R34, -UR6, R38 ;  /* 0x8000000622227c2b */ /* 0x000fe40008000026 */
[----:B------:R-:W-:Y:S01]  /*1560*/  DFMA R22, R22, -UR6, R44 ;  /* 0x8000000616167c2b */ /* 0x000fe2000800002c */
[----:B------:R-:W2:Y:S04]  /*1570*/  LDG.E.64.CONSTANT R38, desc[UR4][R6.64+0x172900] ;  /* 0x1729000406267981 */ /* 0x000ea8000c1e9b00 */
[----:B------:R-:W2:Y:S01]  /*1580*/  LDG.E.64.CONSTANT R44, desc[UR4][R8.64+0x172900] ;  /* 0x17290004082c7981 */ /* 0x000ea2000c1e9b00 */
[----:B----4-:R-:W-:-:S03]  /*1590*/  DMUL R30, R30, R10 ;  /* 0x0000000a1e1e7228 */ /* 0x010fc60000000000 */
[----:B------:R-:W4:Y:S01]  /*15a0*/  LDG.E.64.CONSTANT R4, desc[UR4][R4.64+-0xb9480] ;  /* 0xf46b800404047981 */ /* 0x000f22000c1e9b00 */
[----:B---3--:R-:W-:-:S03]  /*15b0*/  DMUL R28, R10, R28 ;  /* 0x0000001c0a1c7228 */ /* 0x008fc60000000000 */
[----:B------:R-:W3:Y:S01]  /*15c0*/  LDG.E.64.CONSTANT R10, desc[UR4][R2.64] ;  /* 0x00000004020a7981 */ /* 0x000ee2000c1e9b00 */
[----:B0-----:R-:W-:-:S03]  /*15d0*/  DMUL R34, R34, UR10 ;  /* 0x0000000a22227c28 */ /* 0x001fc60008000000 */
[----:B------:R-:W4:Y:S01]  /*15e0*/  LDG.E.64.CONSTANT R12, desc[UR4][R12.64+-0xb9480] ;  /* 0xf46b80040c0c7981 */ /* 0x000f22000c1e9b00 */
[----:B-----5:R-:W-:-:S03]  /*15f0*/  DFMA R14, -R14, R40, R30 ;  /* 0x000000280e0e722b */ /* 0x020fc6000000011e */
[----:B------:R-:W5:Y:S01]  /*1600*/  LDG.E.64.CONSTANT R2, desc[UR4][R2.64+-0xb9480] ;  /* 0xf46b800402027981 */ /* 0x000f62000c1e9b00 */
[----:B--2---:R-:W-:-:S03]  /*1610*/  DFMA R42, R40, -R42, R28 ;  /* 0x8000002a282a722b */ /* 0x004fc6000000001c */
[----:B------:R-:W2:Y:S01]  /*1620*/  LDG.E.64.CONSTANT R40, desc[UR4][R36.64+0x172900] ;  /* 0x1729000424287981 */ /* 0x000ea2000c1e9b00 */
[----:B------:R-:W-:Y:S02]  /*1630*/  DMUL R22, R22, UR10 ;  /* 0x0000000a16167c28 */ /* 0x000fe40008000000 */
[----:B------:R-:W-:Y:S01]  /*1640*/  DFMA R18, R18, UR8, -R34 ;  /* 0x0000000812127c2b */ /* 0x000fe20008000822 */
[----:B------:R-:W4:Y:S01]  /*1650*/  LDG.E.64.CONSTANT R34, desc[UR4][R36.64+0xb9480] ;  /* 0x0b94800424227981 */ /* 0x000f22000c1e9b00 */
[----:B------:R-:W-:Y:S02]  /*1660*/  DADD R14, R14, R42 ;  /* 0x000000000e0e7229 */ /* 0x000fe4000000002a */
[----:B------:R-:W-:Y:S01]  /*1670*/  DMUL R32, R32, R16 ;  /* 0x0000001020207228 */ /* 0x000fe20000000000 */
[----:B------:R-:W4:Y:S01]  /*1680*/  LDG.E.64.CONSTANT R42, desc[UR4][R8.64+0xb9480] ;  /* 0x0b948004082a7981 */ /* 0x000f22000c1e9b00 */
[----:B------:R-:W-:Y:S02]  /*1690*/  DFMA R20, R20, UR8, -R22 ;  /* 0x0000000814147c2b */ /* 0x000fe40008000816 */
[----:B------:R-:W-:Y:S01]  /*16a0*/  DMUL R24, R16, R24 ;  /* 0x0000001810187228 */ /* 0x000fe20000000000 */
[----:B------:R-:W5:Y:S04]  /*16b0*/  LDG.E.64.CONSTANT R22, desc[UR4][R6.64+0xb9480] ;  /* 0x0b94800406167981 */ /* 0x000f68000c1e9b00 */
[----:B------:R-:W5:Y:S01]  /*16c0*/  LDG.E.64.CONSTANT R16, desc[UR4][R6.64] ;  /* 0x0000000406107981 */ /* 0x000f62000c1e9b00 */
[----:B------:R-:W-:-:S02]  /*16d0*/  DMUL R26, R46, R26 ;  /* 0x0000001a2e1a7228 */ /* 0x000fc40000000000 */
[----:B---3--:R-:W-:Y:S01]  /*16e0*/  DMUL R10, R10, R46 ;  /* 0x0000002e0a0a7228 */ /* 0x008fe20000000000 */
[----:B------:R-:W3:Y:S01]  /*16f0*/  LDG.E.64.CONSTANT R46, desc[UR4][R36.64] ;  /* 0x00000004242e7981 */ /* 0x000ee2000c1e9b00 */
[----:B--2---:R-:W-:Y:S02]  /*1700*/  DMUL R38, R38, R40 ;  /* 0x0000002826267228 */ /* 0x004fe40000000000 */
[----:B------:R-:W-:Y:S01]  /*1710*/  DMUL R44, R40, R44 ;  /* 0x0000002c282c7228 */ /* 0x000fe20000000000 */
[----:B------:R-:W2:Y:S01]  /*1720*/  LDG.E.64.CONSTANT R40, desc[UR4][R8.64] ;  /* 0x0000000408287981 */ /* 0x000ea2000c1e9b00 */
[----:B----4-:R-:W-:Y:S02]  /*1730*/  DFMA R42, R34, R42, -R26 ;  /* 0x0000002a222a722b */ /* 0x010fe4000000081a */
[----:B-----5:R-:W-:-:S04]  /*1740*/  DFMA R22, R22, R34, -R10 ;  /* 0x000000221616722b */ /* 0x020fc8000000080a */
[----:B------:R-:W-:Y:S02]  /*1750*/  DFMA R34, R12, -R4, R44 ;  /* 0x800000040c22722b */ /* 0x000fe4000000002c */
[--C-:B---3--:R-:W-:Y:S02]  /*1760*/  DFMA R16, -R16, R46, R38.reuse ;  /* 0x0000002e1010722b */ /* 0x108fe40000000126 */
[----:B------:R-:W-:Y:S02]  /*1770*/  DFMA R38, -R2, R12, R38 ;  /* 0x0000000c0226722b */ /* 0x000fe40000000126 */
[----:B--2---:R-:W-:-:S06]  /*1780*/  DFMA R40, R46, -R40, R44 ;  /* 0x800000282e28722b */ /* 0x004fcc000000002c */
[----:B------:R-:W-:Y:S01]  /*1790*/  DADD R46, R38, R34 ;  /* 0x00000000262e7229 */ /* 0x000fe20000000022 */
[----:B------:R-:W2:Y:S04]  /*17a0*/  LDG.E.64.CONSTANT R44, desc[UR4][R36.64+0x22bd80] ;  /* 0x22bd8004242c7981 */ /* 0x000ea8000c1e9b00 */
[----:B------:R0:W2:Y:S04]  /*17b0*/  LDG.E.64.CONSTANT R34, desc[UR4][R6.64+0x22bd80] ;  /* 0x22bd800406227981 */ /* 0x0000a8000c1e9b00 */
[----:B------:R-:W3:Y:S01]  /*17c0*/  LDG.E.64.CONSTANT R38, desc[UR4][R8.64+0x22bd80] ;  /* 0x22bd800408267981 */ /* 0x000ee2000c1e9b00 */
[----:B------:R-:W-:Y:S01]  /*17d0*/  UMOV UR6, 0x9999999a ;  /* 0x9999999a00067882 */ /* 0x000fe20000000000 */
[----:B------:R-:W-:Y:S01]  /*17e0*/  UMOV UR7, 0x3fc99999 ;  /* 0x3fc9999900077882 */ /* 0x000fe20000000000 */
[----:B------:R-:W-:Y:S01]  /*17f0*/  DADD R22, R22, R42 ;  /* 0x0000000016167229 */ /* 0x000fe2000000002a */
[----:B0-----:R-:W0:Y:S01]  /*1800*/  LDC.64 R6, c[0x0][0x380] ;  /* 0x0000e000ff067b82 */ /* 0x001e220000000a00 */
[----:B------:R-:W4:Y:S01]  /*1810*/  LDG.E.64.CONSTANT R8, desc[UR4][R8.64+0x39e680] ;  /* 0x39e6800408087981 */ /* 0x000f22000c1e9b00 */
[----:B------:R-:W-:-:S02]  /*1820*/  DMUL R46, R46, UR16 ;  /* 0x000000102e2e7c28 */ /* 0x000fc40008000000 */
[----:B------:R-:W-:Y:S02]  /*1830*/  DFMA R2, -R2, R12, R30 ;  /* 0x0000000c0202722b */ /* 0x000fe4000000011e */
[----:B------:R-:W-:Y:S02]  /*1840*/  DFMA R4, R12, -R4, R28 ;  /* 0x800000040c04722b */ /* 0x000fe4000000001c */
[----:B------:R-:W-:Y:S02]  /*1850*/  DADD R16, R16, R40 ;  /* 0x0000000010107229 */ /* 0x000fe40000000028 */
[----:B------:R-:W-:Y:S02]  /*1860*/  DFMA R22, R22, UR14, -R46 ;  /* 0x0000000e16167c2b */ /* 0x000fe4000800082e */
[----:B------:R-:W-:Y:S02]  /*1870*/  DFMA R48, R48, R50, -R32 ;  /* 0x000000323030722b */ /* 0x000fe40000000820 */
[----:B------:R-:W-:Y:S01]  /*1880*/  DADD R2, R2, R4 ;  /* 0x0000000002027229 */ /* 0x000fe20000000004 */
[----:B------:R-:W-:Y:S01]  /*1890*/  UMOV UR8, 0x3126e979 ;  /* 0x3126e97900087882 */ /* 0x000fe20000000000 */
[----:B------:R-:W-:Y:S01]  /*18a0*/  UMOV UR9, 0x3f6cac08 ;  /* 0x3f6cac0800097882 */ /* 0x000fe20000000000 */
[----:B0-----:R-:W-:-:S04]  /*18b0*/  IMAD.WIDE.U32 R6, R52, 0xb9480, R6 ;  /* 0x000b948034067825 */ /* 0x001fc800078e0006 */
[----:B------:R-:W-:-:S04]  /*18c0*/  IMAD.WIDE.U32 R6, R53, 0x9a0, R6 ;  /* 0x000009a035067825 */ /* 0x000fc800078e0006 */
[----:B------:R-:W-:Y:S01]  /*18d0*/  IMAD.WIDE.U32 R6, R0, 0x8, R6 ;  /* 0x0000000800067825 */ /* 0x000fe200078e0006 */
[----:B--2---:R-:W-:Y:S02]  /*18e0*/  DFMA R10, R34, R44, -R10 ;  /* 0x0000002c220a722b */ /* 0x004fe4000000080a */
[----:B---3--:R-:W-:-:S08]  /*18f0*/  DFMA R26, R44, R38, -R26 ;  /* 0x000000262c1a722b */ /* 0x008fd0000000081a */
[----:B------:R-:W-:Y:S02]  /*1900*/  DADD R10, R10, R26 ;  /* 0x000000000a0a7229 */ /* 0x000fe4000000001a */
[----:B------:R-:W-:Y:S02]  /*1910*/  DFMA R34, R34, R44, -R32 ;  /* 0x0000002c2222722b */ /* 0x000fe40000000820 */
[----:B------:R-:W-:-:S04]  /*1920*/  DFMA R38, R44, R38, -R24 ;  /* 0x000000262c26722b */ /* 0x000fc80000000818 */
[----:B------:R-:W-:Y:S01]  /*1930*/  DMUL R10, R10, UR6 ;  /* 0x000000060a0a7c28 */ /* 0x000fe20008000000 */
[----:B------:R-:W-:Y:S01]  /*1940*/  UMOV UR7, 0x3fe99999 ;  /* 0x3fe9999900077882 */ /* 0x000fe20000000000 */
[----:B----4-:R-:W-:Y:S02]  /*1950*/  DFMA R8, R50, R8, -R24 ;  /* 0x000000083208722b */ /* 0x010fe40000000818 */
[----:B------:R-:W-:-:S04]  /*1960*/  DADD R34, R34, R38 ;  /* 0x0000000022227229 */ /* 0x000fc80000000026 */
[----:B------:R-:W-:Y:S01]  /*1970*/  DFMA R10, R16, UR6, -R10 ;  /* 0x00000006100a7c2b */ /* 0x000fe2000800080a */
[----:B------:R-:W0:Y:S01]  /*1980*/  LDCU.64 UR6, c[0x0][0x3c0] ;  /* 0x00007800ff0677ac */ /* 0x000e220008000a00 */
[----:B------:R-:W-:Y:S02]  /*1990*/  DADD R8, R48, R8 ;  /* 0x0000000030087229 */ /* 0x000fe40000000008 */
[----:B------:R-:W-:-:S04]  /*19a0*/  DFMA R22, R34, UR12, R22 ;  /* 0x0000000c22167c2b */ /* 0x000fc80008000016 */
[----:B------:R-:W-:-:S04]  /*19b0*/  DFMA R2, R2, UR12, R10 ;  /* 0x0000000c02027c2b */ /* 0x000fc8000800000a */
[----:B------:R-:W-:-:S04]  /*19c0*/  DFMA R14, R14, -UR8, R22 ;  /* 0x800000080e0e7c2b */ /* 0x000fc80008000016 */
[----:B------:R-:W-:-:S04]  /*19d0*/  DFMA R2, R8, -UR8, R2 ;  /* 0x8000000808027c2b */ /* 0x000fc80008000002 */
[----:B0-----:R-:W-:-:S04]  /*19e0*/  DFMA R14, -R14, UR6, R18 ;  /* 0x000000060e0e7c2b */ /* 0x001fc80008000112 */
[----:B------:R-:W-:-:S03]  /*19f0*/  DFMA R2, -R2, UR6, R20 ;  /* 0x0000000602027c2b */ /* 0x000fc60008000114 */
[----:B------:R-:W-:Y:S04]  /*1a00*/  STG.E.64 desc[UR4][R6.64], R14 ;  /* 0x0000000e06007986 */ /* 0x000fe8000c101b04 */
[----:B------:R-:W-:Y:S01]  /*1a10*/  STG.E.64 desc[UR4][R6.64+0xb9480], R2 ;  /* 0x0b94800206007986 */ /* 0x000fe2000c101b04 */
[----:B------:R-:W-:Y:S05]  /*1a20*/  EXIT ;  /* 0x000000000000794d */ /* 0x000fea0003800000 */
.L_x_0:
[----:B------:R-:W-:-:S00]  /*1a30*/  BRA `(.L_x_0) ;  /* 0xfffffffc00fc7947 */ /* 0x000fc0000383ffff */
[----:B------:R-:W-:-:S00]  /*1a40*/  NOP ;  /* 0x0000000000007918 */ /* 0x000fc00000000000 */
        /* <DEDUP_REMOVED lines=11> */
.L_x_3:


//--------------------- .text._Z9hypterm_1PdS_S_S_S_S_S_S_S_S_S_dddiii --------------------------
	.section	.text._Z9hypterm_1PdS_S_S_S_S_S_S_S_S_S_dddiii,"ax",@progbits
	.align	128
        .global         _Z9hypterm_1PdS_S_S_S_S_S_S_S_S_S_dddiii
        .type           _Z9hypterm_1PdS_S_S_S_S_S_S_S_S_S_dddiii,@function
        .size           _Z9hypterm_1PdS_S_S_S_S_S_S_S_S_S_dddiii,(.L_x_4 - _Z9hypterm_1PdS_S_S_S_S_S_S_S_S_S_dddiii)
        .other          _Z9hypterm_1PdS_S_S_S_S_S_S_S_S_S_dddiii,@"STO_CUDA_ENTRY STV_DEFAULT"
_Z9hypterm_1PdS_S_S_S_S_S_S_S_S_S_dddiii:
.text._Z9hypterm_1PdS_S_S_S_S_S_S_S_S_S_dddiii:
        /* <DEDUP_REMOVED lines=14> */
[----:B-1----:R-:W-:-:S03]  /*00e0*/  IMAD R0, R8, UR5, R9 ;  /* 0x0000000508007c24 */ /* 0x002fc6000f8e0209 */
[----:B------:R-:W-:Y:S01]  /*00f0*/  ISETP.NE.AND P0, PT, R2, RZ, PT ;  /* 0x000000ff0200720c */ /* 0x000fe20003f05270 */
[----:B--2---:R-:W-:-:S05]  /*0100*/  IMAD R3, R10, UR6, R11 ;  /* 0x000000060a037c24 */ /* 0x004fca000f8e020b */
[----:B------:R-:W-:-:S04]  /*0110*/  VIMNMX.U32 R6, PT, PT, R0, R3, PT ;  /* 0x0000000300067248 */ /* 0x000fc80003fe0000 */
[----:B------:R-:W-:-:S04]  /*0120*/  ISETP.LT.U32.OR P0, PT, R6, 0x4, !P0 ;  /* 0x000000040600780c */ /* 0x000fc80004701470 */
[----:B------:R-:W-:-:S04]  /*0130*/  ISETP.GT.OR P0, PT, R0, UR4, P0 ;  /* 0x0000000400007c0c */ /* 0x000fc80008704670 */
[----:B------:R-:W-:-:S04]  /*0140*/  ISETP.GT.OR P0, PT, R3, UR4, P0 ;  /* 0x0000000403007c0c */ /* 0x000fc80008704670 */
[----:B------:R-:W-:-:S13]  /*0150*/  ISETP.GT.OR P0, PT, R2, UR4, P0 ;  /* 0x0000000402007c0c */ /* 0x000fda0008704670 */
[----:B------:R-:W-:Y:S05]  /*0160*/  @P0 EXIT ;  /* 0x000000000000094d */ /* 0x000fea0003800000 */
[----:B------:R-:W0:Y:S01]  /*0170*/  LDCU UR4, c[0x0][0x368] ;  /* 0x00006d00ff0477ac */ /* 0x000e220008000800 */
[----:B------:R-:W1:Y:S01]  /*0180*/  LDC.64 R6, c[0x0][0x3b0] ;  /* 0x0000ec00ff067b82 */ /* 0x000e620000000a00 */
[----:B------:R-:W2:Y:S01]  /*0190*/  LDCU UR6, c[0x0][0x364] ;  /* 0x00006c80ff0677ac */ /* 0x000ea20008000800 */
[----:B------:R-:W3:Y:S06]  /*01a0*/  LDCU UR7, c[0x0][0x360] ;  /* 0x00006c00ff0777ac */ /* 0x000eec0008000800 */
[----:B------:R-:W4:Y:S01]  /*01b0*/  LDC.64 R22, c[0x0][0x380] ;  /* 0x0000e000ff167b82 */ /* 0x000f220000000a00 */
[----:B------:R-:W-:Y:S01]  /*01c0*/  UMOV UR8, 0x9999999a ;  /* 0x9999999a00087882 */ /* 0x000fe20000000000 */
[----:B------:R-:W-:Y:S01]  /*01d0*/  UMOV UR9, 0x3fe99999 ;  /* 0x3fe9999900097882 */ /* 0x000fe20000000000 */
[----:B------:R-:W-:Y:S01]  /*01e0*/  UMOV UR10, 0x6a7ef9db ;  /* 0x6a7ef9db000a7882 */ /* 0x000fe20000000000 */
[----:B------:R-:W-:Y:S01]  /*01f0*/  UMOV UR11, 0x3fa374bc ;  /* 0x3fa374bc000b7882 */ /* 0x000fe20000000000 */
[----:B------:R-:W5:Y:S01]  /*0200*/  LDCU.64 UR14, c[0x0][0x3e8] ;  /* 0x00007d00ff0e77ac */ /* 0x000f620008000a00 */
[----:B0-----:R-:W-:Y:S01]  /*0210*/  IMAD R76, R4, UR4, R5 ;  /* 0x00000004044c7c24 */ /* 0x001fe2000f8e0205 */
[----:B------:R-:W0:Y:S01]  /*0220*/  LDCU.64 UR4, c[0x0][0x358] ;  /* 0x00006b00ff0477ac */ /* 0x000e220008000a00 */
[----:B--2---:R-:W-:-:S03]  /*0230*/  IMAD R2, R10, UR6, R11 ;  /* 0x000000060a027c24 */ /* 0x004fc6000f8e020b */
[----:B------:R-:W-:Y:S01]  /*0240*/  SHF.L.U32 R76, R76, 0x2, RZ ;  /* 0x000000024c4c7819 */ /* 0x000fe200000006ff */
[----:B---3--:R-:W-:-:S03]  /*0250*/  IMAD R0, R8, UR7, R9 ;  /* 0x0000000708007c24 */ /* 0x008fc6000f8e0209 */
[C---:B------:R-:W-:Y:S01]  /*0260*/  IADD3 R3, PT, PT, R76.reuse, -0x1, RZ ;  /* 0xffffffff4c037810 */ /* 0x040fe20007ffe0ff */
[----:B-1----:R-:W-:-:S04]  /*0270*/  IMAD.WIDE.U32 R4, R76, 0xb9480, R6 ;  /* 0x000b94804c047825 */ /* 0x002fc800078e0006 */
[----:B------:R-:W-:-:S04]  /*0280*/  IMAD.WIDE.U32 R6, R3, 0xb9480, R6 ;  /* 0x000b948003067825 */ /* 0x000fc800078e0006 */
[----:B------:R-:W-:-:S04]  /*0290*/  IMAD.WIDE.U32 R4, R2, 0x9a0, R4 ;  /* 0x000009a002047825 */ /* 0x000fc800078e0004 */
[----:B------:R-:W-:-:S04]  /*02a0*/  IMAD.WIDE.U32 R8, R2, 0x9a0, R6 ;  /* 0x000009a002087825 */ /* 0x000fc800078e0006 */
[----:B------:R-:W-:-:S05]  /*02b0*/  IMAD.WIDE.U32 R28, R0, 0x8, R4 ;  /* 0x00000008001c7825 */ /* 0x000fca00078e0004 */
[----:B0-----:R-:W2:Y:S01]  /*02c0*/  LDG.E.64.CONSTANT R4, desc[UR4][R28.64+0x172900] ;  /* 0x172900041c047981 */ /* 0x001ea2000c1e9b00 */
[----:B------:R-:W-:-:S03]  /*02d0*/  IMAD.WIDE.U32 R10, R0, 0x8, R8 ;  /* 0x00000008000a7825 */ /* 0x000fc600078e0008 */
[----:B------:R-:W2:Y:S04]  /*02e0*/  LDG.E.64.CONSTANT R6, desc[UR4][R28.64+-0x172900] ;  /* 0xe8d700041c067981 */ /* 0x000ea8000c1e9b00 */
[----:B------:R-:W3:Y:S04]  /*02f0*/  LDG.E.64.CONSTANT R8, desc[UR4][R28.64+0xb9480] ;  /* 0x0b9480041c087981 */ /* 0x000ee8000c1e9b00 */
[----:B------:R-:W3:Y:S04]  /*0300*/  LDG.E.64.CONSTANT R10, desc[UR4][R10.64] ;  /* 0x000000040a0a7981 */ /* 0x000ee8000c1e9b00 */
[----:B------:R-:W5:Y:S04]  /*0310*/  LDG.E.64.CONSTANT R12, desc[UR4][R28.64+0x22bd80] ;  /* 0x22bd80041c0c7981 */ /* 0x000f68000c1e9b00 */
[----:B------:R-:W5:Y:S01]  /*0320*/  LDG.E.64.CONSTANT R14, desc[UR4][R28.64+-0x22bd80] ;  /* 0xdd4280041c0e7981 */ /* 0x000f62000c1e9b00 */
[----:B----4-:R-:W-:-:S03]  /*0330*/  IMAD.WIDE.U32 R22, R76, 0xb9480, R22 ;  /* 0x000b94804c167825 */ /* 0x010fc600078e0016 */
[----:B------:R-:W4:Y:S04]  /*0340*/  LDG.E.64.CONSTANT R20, desc[UR4][R28.64] ;  /* 0x000000041c147981 */ /* 0x000f28000c1e9b00 */
[----:B------:R-:W4:Y:S01]  /*0350*/  LDG.E.64.CONSTANT R16, desc[UR4][R28.64+0x2e5200] ;  /* 0x2e5200041c107981 */ /* 0x000f22000c1e9b00 */
[----:B------:R-:W-:-:S03]  /*0360*/  IMAD.WIDE.U32 R56, R2, 0x9a0, R22 ;  /* 0x000009a002387825 */ /* 0x000fc600078e0016 */
[----:B------:R-:W4:Y:S04]  /*0370*/  LDG.E.64.CONSTANT R18, desc[UR4][R28.64+-0x2e5200] ;  /* 0xd1ae00041c127981 */ /* 0x000f28000c1e9b00 */
[----:B------:R-:W4:Y:S01]  /*0380*/  LDG.E.64.CONSTANT R22, desc[UR4][R28.64+0x39e680] ;  /* 0x39e680041c167981 */ /* 0x000f22000c1e9b00 */
[----:B------:R-:W-:-:S03]  /*0390*/  IMAD.WIDE.U32 R56, R0, 0x8, R56 ;  /* 0x0000000800387825 */ /* 0x000fc600078e0038 */
[----:B------:R-:W4:Y:S04]  /*03a0*/  LDG.E.64.CONSTANT R24, desc[UR4][R28.64+0x457b00] ;  /* 0x457b00041c187981 */ /* 0x000f28000c1e9b00 */
[----:B------:R-:W4:Y:S04]  /*03b0*/  LDG.E.64 R64, desc[UR4][R56.64] ;  /* 0x0000000438407981 */ /* 0x000f28000c1e1b00 */
[----:B------:R0:W4:Y:S04]  /*03c0*/  LDG.E.64.CONSTANT R26, desc[UR4][R28.64+0x510f80] ;  /* 0x510f80041c1a7981 */ /* 0x000128000c1e9b00 */
[----:B------:R-:W4:Y:S04]  /*03d0*/  LDG.E.64 R34, desc[UR4][R56.64+0xb9480] ;  /* 0x0b94800438227981 */ /* 0x000f28000c1e1b00 */
[----:B------:R-:W4:Y:S01]  /*03e0*/  LDG.E.64 R62, desc[UR4][R56.64+0x172900] ;  /* 0x17290004383e7981 */ /* 0x000f22000c1e1b00 */
[----:B------:R-:W-:Y:S01]  /*03f0*/  UMOV UR6, 0x9999999a ;  /* 0x9999999a00067882 */ /* 0x000fe20000000000 */
[----:B------:R-:W-:Y:S01]  /*0400*/  UMOV UR7, 0x3fc99999 ;  /* 0x3fc9999900077882 */ /* 0x000fe20000000000 */
[----:B0-----:R-:W0:Y:S01]  /*0410*/  LDC.64 R28, c[0x0][0x3c8] ;  /* 0x0000f200ff1c7b82 */ /* 0x001e220000000a00 */
[----:B------:R-:W4:Y:S01]  /*0420*/  LDG.E.64 R60, desc[UR4][R56.64+0x22bd80] ;  /* 0x22bd8004383c7981 */ /* 0x000f22000c1e1b00 */
[----:B------:R-:W-:Y:S01]  /*0430*/  UMOV UR12, 0x3126e979 ;  /* 0x3126e979000c7882 */ /* 0x000fe20000000000 */
[----:B------:R-:W-:Y:S01]  /*0440*/  UMOV UR13, 0x3f6cac08 ;  /* 0x3f6cac08000d7882 */ /* 0x000fe20000000000 */
[----:B0-----:R-:W-:-:S04]  /*0450*/  IMAD.WIDE.U32 R48, R76, 0xb9480, R28 ;  /* 0x000b94804c307825 */ /* 0x001fc800078e001c */
[----:B------:R-:W-:-:S04]  /*0460*/  IMAD.WIDE.U32 R48, R2, 0x9a0, R48 ;  /* 0x000009a002307825 */ /* 0x000fc800078e0030 */
[----:B------:R-:W-:Y:S01]  /*0470*/  IMAD.WIDE.U32 R72, R0, 0x8, R48 ;  /* 0x0000000800487825 */ /* 0x000fe200078e0030 */
[----:B--2---:R-:W-:-:S08]  /*0480*/  DADD R30, R4, -R6 ;  /* 0x00000000041e7229 */ /* 0x004fd00000000806 */
[----:B------:R-:W-:Y:S02]  /*0490*/  DMUL R32, R30, UR6 ;  /* 0x000000061e207c28 */ /* 0x000fe40008000000 */
[----:B---3--:R-:W-:-:S08]  /*04a0*/  DADD R30, R8, -R10 ;  /* 0x00000000081e7229 */ /* 0x008fd0000000080a */
[----:B------:R-:W-:Y:S02]  /*04b0*/  DFMA R30, R30, UR8, -R32 ;  /* 0x000000081e1e7c2b */ /* 0x000fe40008000820 */
[----:B-----5:R-:W-:Y:S02]  /*04c0*/  DADD R32, R12, -R14 ;  /* 0x000000000c207229 */ /* 0x020fe4000000080e */
[----:B------:R-:W-:-:S06]  /*04d0*/  DADD R40, -R10, R12 ;  /* 0x000000000a287229 */ /* 0x000fcc000000010c */
[----:B------:R-:W-:Y:S01]  /*04e0*/  DFMA R32, R32, UR10, R30 ;  /* 0x0000000a20207c2b */ /* 0x000fe2000800001e */
[----:B------:R-:W0:Y:S01]  /*04f0*/  LDC.64 R30, c[0x0][0x3a0] ;  /* 0x0000e800ff1e7b82 */ /* 0x000e220000000a00 */
[--C-:B----4-:R-:W-:Y:S02]  /*0500*/  DADD R38, R4, -R20.reuse ;  /* 0x0000000004267229 */ /* 0x110fe40000000814 */
[----:B------:R-:W-:Y:S02]  /*0510*/  DMUL R40, R40, UR6 ;  /* 0x0000000628287c28 */ /* 0x000fe40008000000 */
[C---:B------:R-:W-:Y:S02]  /*0520*/  DADD R42, R16.reuse, -R20 ;  /* 0x00000000102a7229 */ /* 0x040fe40000000814 */
[----:B------:R-:W-:Y:S02]  /*0530*/  DADD R36, R16, -R18 ;  /* 0x0000000010247229 */ /* 0x000fe40000000812 */
[----:B------:R-:W-:-:S02]  /*0540*/  DADD R46, -R8, R22 ;  /* 0x00000000082e7229 */ /* 0x000fc40000000116 */
[----:B------:R-:W-:Y:S02]  /*0550*/  DFMA R38, R38, UR8, -R40 ;  /* 0x0000000826267c2b */ /* 0x000fe40008000828 */
[----:B------:R-:W-:Y:S02]  /*0560*/  DADD R40, -R8, R12 ;  /* 0x0000000008287229 */ /* 0x000fe4000000010c */
[----:B------:R-:W-:Y:S02]  /*0570*/  DMUL R42, R42, UR6 ;  /* 0x000000062a2a7c28 */ /* 0x000fe40008000000 */
[----:B------:R-:W-:Y:S02]  /*0580*/  DFMA R32, R36, -UR12, R32 ;  /* 0x8000000c24207c2b */ /* 0x000fe40008000020 */
[--C-:B------:R-:W-:Y:S02]  /*0590*/  DADD R36, -R6, R16.reuse ;  /* 0x0000000006247229 */ /* 0x100fe40000000110 */
[----:B------:R-:W-:-:S02]  /*05a0*/  DADD R44, -R4, R16 ;  /* 0x00000000042c7229 */ /* 0x000fc40000000110 */
[----:B------:R-:W-:Y:S02]  /*05b0*/  DMUL R46, R46, UR6 ;  /* 0x000000062e2e7c28 */ /* 0x000fe40008000000 */
[----:B------:R-:W-:Y:S01]  /*05c0*/  DFMA R40, R40, UR8, -R42 ;  /* 0x0000000828287c2b */ /* 0x000fe2000800082a */
[----:B0-----:R-:W-:Y:S01]  /*05d0*/  IMAD.WIDE.U32 R42, R76, 0xb9480, R30 ;  /* 0x000b94804c2a7825 */ /* 0x001fe200078e001e */
[----:B------:R-:W-:Y:S02]  /*05e0*/  DFMA R64, -R32, UR14, R64 ;  /* 0x0000000e20407c2b */ /* 0x000fe40008000140 */
[----:B------:R-:W-:Y:S02]  /*05f0*/  DFMA R32, R36, UR10, R38 ;  /* 0x0000000a24207c2b */ /* 0x000fe40008000026 */
[----:B------:R-:W-:Y:S01]  /*0600*/  DFMA R36, R44, UR8, -R46 ;  /* 0x000000082c247c2b */ /* 0x000fe2000800082e */
[----:B------:R-:W-:-:S04]  /*0610*/  IMAD.WIDE.U32 R42, R2, 0x9a0, R42 ;  /* 0x000009a0022a7825 */ /* 0x000fc800078e002a */
[C---:B------:R-:W-:Y:S01]  /*0620*/  IMAD.WIDE.U32 R30, R3.reuse, 0xb9480, R30 ;  /* 0x000b9480031e7825 */ /* 0x040fe200078e001e */
[--C-:B------:R-:W-:Y:S01]  /*0630*/  DADD R38, -R10, R22.reuse ;  /* 0x000000000a267229 */ /* 0x100fe20000000116 */
[----:B------:R-:W0:Y:S02]  /*0640*/  LDC.64 R46, c[0x0][0x388] ;  /* 0x0000e200ff2e7b82 */ /* 0x000e240000000a00 */
[----:B------:R-:W-:Y:S01]  /*0650*/  IMAD.WIDE.U32 R44, R3, 0xb9480, R28 ;  /* 0x000b9480032c7825 */ /* 0x000fe200078e001c */
[----:B------:R-:W-:-:S03]  /*0660*/  DADD R28, -R14, R22 ;  /* 0x000000000e1c7229 */ /* 0x000fc60000000116 */
[----:B------:R-:W-:-:S04]  /*0670*/  IMAD.WIDE.U32 R74, R0, 0x8, R42 ;  /* 0x00000008004a7825 */ /* 0x000fc800078e002a */
[C---:B------:R-:W-:Y:S01]  /*0680*/  IMAD.WIDE.U32 R30, R2.reuse, 0x9a0, R30 ;  /* 0x000009a0021e7825 */ /* 0x040fe200078e001e */
[----:B------:R-:W-:Y:S01]  /*0690*/  DFMA R70, R28, -UR12, R32 ;  /* 0x8000000c1c467c2b */ /* 0x000fe20008000020 */
[----:B------:R-:W2:Y:S02]  /*06a0*/  LDG.E.64.CONSTANT R58, desc[UR4][R74.64+-0x172900] ;  /* 0xe8d700044a3a7981 */ /* 0x000ea4000c1e9b00 */
[----:B------:R-:W-:Y:S02]  /*06b0*/  IMAD.WIDE.U32 R44, R2, 0x9a0, R44 ;  /* 0x000009a0022c7825 */ /* 0x000fe400078e002c */
[----:B------:R-:W2:Y:S02]  /*06c0*/  LDG.E.64.CONSTANT R28, desc[UR4][R72.64+-0x172900] ;  /* 0xe8d70004481c7981 */ /* 0x000ea4000c1e9b00 */
[C---:B------:R-:W-:Y:S01]  /*06d0*/  IMAD.WIDE.U32 R54, R0.reuse, 0x8, R30 ;  /* 0x0000000800367825 */ /* 0x040fe200078e001e */
[----:B------:R-:W-:Y:S01]  /*06e0*/  DFMA R38, R38, UR10, R40 ;  /* 0x0000000a26267c2b */ /* 0x000fe20008000028 */
[----:B------:R-:W3:Y:S02]  /*06f0*/  LDG.E.64.CONSTANT R68, desc[UR4][R74.64+0x172900] ;  /* 0x172900044a447981 */ /* 0x000ee4000c1e9b00 */
[----:B------:R-:W-:Y:S01]  /*0700*/  IMAD.WIDE.U32 R30, R0, 0x8, R44 ;  /* 0x00000008001e7825 */ /* 0x000fe200078e002c */
[--C-:B------:R-:W-:Y:S01]  /*0710*/  DADD R42, -R20, R24.reuse ;  /* 0x00000000142a7229 */ /* 0x100fe20000000118 */
[----:B------:R-:W3:Y:S01]  /*0720*/  LDG.E.64.CONSTANT R32, desc[UR4][R72.64+0x172900] ;  /* 0x1729000448207981 */ /* 0x000ee2000c1e9b00 */
[----:B------:R-:W-:-:S03]  /*0730*/  DADD R40, -R6, R24 ;  /* 0x0000000006287229 */ /* 0x000fc60000000118 */
[----:B------:R-:W4:Y:S04]  /*0740*/  LDG.E.64.CONSTANT R54, desc[UR4][R54.64] ;  /* 0x0000000436367981 */ /* 0x000f28000c1e9b00 */
[----:B------:R-:W4:Y:S01]  /*0750*/  LDG.E.64.CONSTANT R30, desc[UR4][R30.64] ;  /* 0x000000041e1e7981 */ /* 0x000f22000c1e9b00 */
[----:B------:R-:W-:Y:S02]  /*0760*/  DFMA R42, R42, UR10, R36 ;  /* 0x0000000a2a2a7c2b */ /* 0x000fe40008000024 */
[----:B------:R-:W-:Y:S01]  /*0770*/  DADD R44, -R10, R26 ;  /* 0x000000000a2c7229 */ /* 0x000fe2000000011a */
[----:B------:R-:W5:Y:S01]  /*0780*/  LDG.E.64.CONSTANT R50, desc[UR4][R74.64+0x22bd80] ;  /* 0x22bd80044a327981 */ /* 0x000f62000c1e9b00 */
[----:B------:R-:W-:Y:S02]  /*0790*/  DFMA R38, R40, -UR12, R38 ;  /* 0x8000000c28267c2b */ /* 0x000fe40008000026 */
[----:B------:R-:W-:Y:S01]  /*07a0*/  DFMA R70, -R70, UR14, R34 ;  /* 0x0000000e46467c2b */ /* 0x000fe20008000122 */
[----:B------:R-:W5:Y:S04]  /*07b0*/  LDG.E.64.CONSTANT R52, desc[UR4][R74.64+0xb9480] ;  /* 0x0b9480044a347981 */ /* 0x000f68000c1e9b00 */
[----:B------:R-:W5:Y:S04]  /*07c0*/  LDG.E.64.CONSTANT R34, desc[UR4][R72.64+0x22bd80] ;  /* 0x22bd800448227981 */ /* 0x000f68000c1e9b00 */
[----:B------:R-:W5:Y:S01]  /*07d0*/  LDG.E.64.CONSTANT R36, desc[UR4][R72.64+0xb9480] ;  /* 0x0b94800448247981 */ /* 0x000f62000c1e9b00 */
[----:B------:R-:W-:-:S02]  /*07e0*/  DFMA R42, R44, -UR12, R42 ;  /* 0x8000000c2c2a7c2b */ /* 0x000fc4000800002a */
[----:B------:R-:W-:Y:S01]  /*07f0*/  DFMA R62, -R38, UR14, R62 ;  /* 0x0000000e263e7c2b */ /* 0x000fe2000800013e */
[----:B------:R-:W5:Y:S04]  /*0800*/  LDG.E.64.CONSTANT R66, desc[UR4][R74.64+0x2e5200] ;  /* 0x2e5200044a427981 */ /* 0x000f68000c1e9b00 */
[----:B------:R-:W5:Y:S04]  /*0810*/  LDG.E.64.CONSTANT R38, desc[UR4][R72.64+0x2e5200] ;  /* 0x2e52000448267981 */ /* 0x000f68000c1e9b00 */
[----:B------:R-:W5:Y:S04]  /*0820*/  LDG.E.64.CONSTANT R48, desc[UR4][R74.64+-0x22bd80] ;  /* 0xdd4280044a307981 */ /* 0x000f68000c1e9b00 */
[----:B------:R-:W5:Y:S01]  /*0830*/  LDG.E.64.CONSTANT R40, desc[UR4][R72.64+-0x22bd80] ;  /* 0xdd42800448287981 */ /* 0x000f62000c1e9b00 */
[----:B------:R-:W-:Y:S01]  /*0840*/  DFMA R60, -R42, UR14, R60 ;  /* 0x0000000e2a3c7c2b */ /* 0x000fe2000800013c */
[----:B0-----:R-:W-:-:S02]  /*0850*/  IMAD.WIDE.U32 R46, R76, 0xb9480, R46 ;  /* 0x000b94804c2e7825 */ /* 0x001fc400078e002e */
[----:B------:R-:W5:Y:S04]  /*0860*/  LDG.E.64.CONSTANT R44, desc[UR4][R74.64+-0x2e5200] ;  /* 0xd1ae00044a2c7981 */ /* 0x000f68000c1e9b00 */
[----:B------:R-:W5:Y:S01]  /*0870*/  LDG.E.64.CONSTANT R42, desc[UR4][R72.64+-0x2e5200] ;  /* 0xd1ae0004482a7981 */ /* 0x000f62000c1e9b00 */
[----:B------:R-:W-:-:S03]  /*0880*/  IMAD.WIDE.U32 R46, R2, 0x9a0, R46 ;  /* 0x000009a0022e7825 */ /* 0x000fc600078e002e */
[----:B------:R0:W-:Y:S04]  /*0890*/  STG.E.64 desc[UR4][R56.64], R64 ;  /* 0x0000004038007986 */ /* 0x0001e8000c101b04 */
[----:B------:R3:W-:Y:S04]  /*08a0*/  STG.E.64 desc[UR4][R56.64+0xb9480], R70 ;  /* 0x0b94804638007986 */ /* 0x0007e8000c101b04 */
[----:B------:R-:W-:Y:S01]  /*08b0*/  STG.E.64 desc[UR4][R56.64+0x172900], R62 ;  /* 0x1729003e38007986 */ /* 0x000fe2000c101b04 */
[----:B0-----:R-:W-:-:S03]  /*08c0*/  IMAD.WIDE.U32 R64, R0, 0x8, R46 ;  /* 0x0000000800407825 */ /* 0x001fc600078e002e */
[----:B------:R0:W-:Y:S04]  /*08d0*/  STG.E.64 desc[UR4][R56.64+0x22bd80], R60 ;  /* 0x22bd803c38007986 */ /* 0x0001e8000c101b04 */
[----:B------:R-:W5:Y:S01]  /*08e0*/  LDG.E.64 R46, desc[UR4][R64.64] ;  /* 0x00000004402e7981 */ /* 0x000f62000c1e1b00 */
[----:B--2---:R-:W-:-:S08]  /*08f0*/  DMUL R58, R58, R28 ;  /* 0x0000001c3a3a7228 */ /* 0x004fd00000000000 */
[----:B---3--:R-:W-:Y:S02]  /*0900*/  DFMA R70, R68, R32, -R58 ;  /* 0x000000204446722b */ /* 0x008fe4000000083a */
[----:B----4-:R-:W-:-:S06]  /*0910*/  DMUL R54, R54, R30 ;  /* 0x0000001e36367228 */ /* 0x010fcc0000000000 */
[----:B0-----:R-:W-:Y:S02]  /*0920*/  DMUL R60, R70, UR6 ;  /* 0x00000006463c7c28 */ /* 0x001fe40008000000 */
[----:B-----5:R-:W-:Y:S02]  /*0930*/  DMUL R50, R50, R34 ;  /* 0x0000002232327228 */ /* 0x020fe40000000000 */
[----:B------:R-:W-:Y:S02]  /*0940*/  DFMA R70, R52, R36, -R54 ;  /* 0x000000243446722b */ /* 0x000fe40000000836 */
[----:B------:R-:W-:-:S06]  /*0950*/  DMUL R66, R66, R38 ;  /* 0x0000002642427228 */ /* 0x000fcc0000000000 */
[----:B------:R-:W-:Y:S01]  /*0960*/  DFMA R70, R70, UR8, -R60 ;  /* 0x0000000846467c2b */ /* 0x000fe2000800083c */
[----:B------:R-:W2:Y:S01]  /*0970*/  LDG.E.64.CONSTANT R60, desc[UR4][R74.64] ;  /* 0x000000044a3c7981 */ /* 0x000ea2000c1e9b00 */
[----:B------:R-:W-:Y:S02]  /*0980*/  DFMA R62, -R48, R40, R50 ;  /* 0x00000028303e722b */ /* 0x000fe40000000132 */
[----:B------:R-:W-:-:S06]  /*0990*/  DFMA R44, -R44, R42, R66 ;  /* 0x0000002a2c2c722b */ /* 0x000fcc0000000142 */
[----:B------:R-:W-:-:S08]  /*09a0*/  DFMA R62, R62, UR10, R70 ;  /* 0x0000000a3e3e7c2b */ /* 0x000fd00008000046 */
[----:B------:R-:W-:Y:S01]  /*09b0*/  DFMA R62, R44, -UR12, R62 ;  /* 0x8000000c2c3e7c2b */ /* 0x000fe2000800003e */
[----:B------:R-:W2:Y:S07]  /*09c0*/  LDG.E.64.CONSTANT R44, desc[UR4][R72.64] ;  /* 0x00000004482c7981 */ /* 0x000eae000c1e9b00 */
[----:B------:R-:W-:Y:S02]  /*09d0*/  DFMA R46, -R62, UR14, R46 ;  /* 0x0000000e3e2e7c2b */ /* 0x000fe4000800012e */
[----:B------:R-:W3:Y:S05]  /*09e0*/  LDG.E.64.CONSTANT R62, desc[UR4][R74.64+0x39e680] ;  /* 0x39e680044a3e7981 */ /* 0x000eea000c1e9b00 */
[----:B------:R0:W-:Y:S04]  /*09f0*/  STG.E.64 desc[UR4][R64.64], R46 ;  /* 0x0000002e40007986 */ /* 0x0001e8000c101b04 */
[----:B0-----:R-:W3:Y:S01]  /*0a00*/  LDG.E.64.CONSTANT R46, desc[UR4][R72.64+0x39e680] ;  /* 0x39e68004482e7981 */ /* 0x001ee2000c1e9b00 */
[----:B------:R-:W-:-:S08]  /*0a10*/  DADD R70, -R54, R50 ;  /* 0x0000000036467229 */ /* 0x000fd00000000132 */
[----:B------:R-:W-:Y:S02]  /*0a20*/  DMUL R70, R70, UR6 ;  /* 0x0000000646467c28 */ /* 0x000fe40008000000 */
[----:B--2---:R-:W-:-:S08]  /*0a30*/  DMUL R60, R60, R44 ;  /* 0x0000002c3c3c7228 */ /* 0x004fd00000000000 */
[----:B------:R-:W-:-:S08]  /*0a40*/  DFMA R56, R68, R32, -R60 ;  /* 0x000000204438722b */ /* 0x000fd0000000083c */
[----:B------:R-:W-:Y:S02]  /*0a50*/  DFMA R70, R56, UR8, -R70 ;  /* 0x0000000838467c2b */ /* 0x000fe40008000846 */
[----:B------:R-:W-:Y:S02]  /*0a60*/  DADD R56, -R58, R66 ;  /* 0x000000003a387229 */ /* 0x000fe40000000142 */
[----:B---3--:R-:W-:-:S06]  /*0a70*/  DMUL R62, R62, R46 ;  /* 0x0000002e3e3e7228 */ /* 0x008fcc0000000000 */
[----:B------:R-:W-:Y:S02]  /*0a80*/  DFMA R56, R56, UR10, R70 ;  /* 0x0000000a38387c2b */ /* 0x000fe40008000046 */
[----:B------:R-:W-:Y:S01]  /*0a90*/  DFMA R50, -R52, R36, R50 ;  /* 0x000000243432722b */ /* 0x000fe20000000132 */
[----:B------:R-:W2:Y:S01]  /*0aa0*/  LDG.E.64.CONSTANT R70, desc[UR4][R74.64+0x457b00] ;  /* 0x457b00044a467981 */ /* 0x000ea2000c1e9b00 */
[----:B------:R-:W-:-:S08]  /*0ab0*/  DFMA R48, -R48, R40, R62 ;  /* 0x000000283030722b */ /* 0x000fd0000000013e */
[----:B------:R-:W-:Y:S01]  /*0ac0*/  DFMA R48, R48, -UR12, R56 ;  /* 0x8000000c30307c2b */ /* 0x000fe20008000038 */
[----:B------:R-:W3:Y:S01]  /*0ad0*/  LDG.E.64 R56, desc[UR4][R64.64+0xb9480] ;  /* 0x0b94800440387981 */ /* 0x000ee2000c1e1b00 */
[----:B------:R-:W-:-:S06]  /*0ae0*/  DFMA R52, -R52, R36, R62 ;  /* 0x000000243434722b */ /* 0x000fcc000000013e */
[----:B---3--:R-:W-:Y:S02]  /*0af0*/  DFMA R56, -R48, UR14, R56 ;  /* 0x0000000e30387c2b */ /* 0x008fe40008000138 */
[----:B------:R-:W-:-:S08]  /*0b00*/  DADD R48, R66, -R60 ;  /* 0x0000000042307229 */ /* 0x000fd0000000083c */
[----:B------:R-:W-:Y:S02]  /*0b10*/  DMUL R48, R48, UR6 ;  /* 0x0000000630307c28 */ /* 0x000fe40008000000 */
[----:B------:R-:W-:-:S06]  /*0b20*/  DFMA R66, -R68, R32, R66 ;  /* 0x000000204442722b */ /* 0x000fcc0000000142 */
[----:B------:R-:W-:Y:S02]  /*0b30*/  DFMA R68, R50, UR8, -R48 ;  /* 0x0000000832447c2b */ /* 0x000fe40008000830 */
[----:B------:R-:W2:Y:S04]  /*0b40*/  LDG.E.64.CONSTANT R48, desc[UR4][R72.64+0x457b00] ;  /* 0x457b000448307981 */ /* 0x000ea8000c1e9b00 */
[----:B------:R0:W-:Y:S04]  /*0b50*/  STG.E.64 desc[UR4][R64.64+0xb9480], R56 ;  /* 0x0b94803840007986 */ /* 0x0001e8000c101b04 */
[----:B------:R-:W3:Y:S04]  /*0b60*/  LDG.E.64.CONSTANT R50, desc[UR4][R72.64+0x510f80] ;  /* 0x510f800448327981 */ /* 0x000ee8000c1e9b00 */
[----:B0-----:R-:W3:Y:S01]  /*0b70*/  LDG.E.64.CONSTANT R56, desc[UR4][R74.64+0x510f80] ;  /* 0x510f80044a387981 */ /* 0x001ee2000c1e9b00 */
[----:B------:R-:W-:-:S02]  /*0b80*/  DMUL R52, R52, UR6 ;  /* 0x0000000634347c28 */ /* 0x000fc40008000000 */
[----:B------:R-:W-:Y:S01]  /*0b90*/  DADD R62, -R54, R62 ;  /* 0x00000000363e7229 */ /* 0x000fe2000000013e */
[----:B------:R-:W4:Y:S05]  /*0ba0*/  LDG.E.64 R72, desc[UR4][R64.64+0x172900] ;  /* 0x1729000440487981 */ /* 0x000f2a000c1e1b00 */
[----:B------:R-:W-:Y:S02]  /*0bb0*/  DFMA R66, R66, UR8, -R52 ;  /* 0x0000000842427c2b */ /* 0x000fe40008000834 */
[----:B------:R-:W0:Y:S01]  /*0bc0*/  LDC.64 R52, c[0x0][0x3a8] ;  /* 0x0000ea00ff347b82 */ /* 0x000e220000000a00 */
[----:B------:R-:W-:Y:S02]  /*0bd0*/  DFMA R62, R62, UR10, R68 ;  /* 0x0000000a3e3e7c2b */ /* 0x000fe40008000044 */
[----:B--2---:R-:W-:-:S08]  /*0be0*/  DFMA R60, R70, R48, -R60 ;  /* 0x00000030463c722b */ /* 0x004fd0000000083c */
[----:B------:R-:W-:Y:S01]  /*0bf0*/  DFMA R68, R60, UR10, R66 ;  /* 0x0000000a3c447c2b */ /* 0x000fe20008000042 */
[----:B0-----:R-:W-:-:S04]  /*0c00*/  IMAD.WIDE.U32 R60, R76, 0xb9480, R52 ;  /* 0x000b94804c3c7825 */ /* 0x001fc800078e0034 */
[----:B------:R-:W-:-:S04]  /*0c10*/  IMAD.WIDE.U32 R66, R3, 0xb9480, R52 ;  /* 0x000b948003427825 */ /* 0x000fc800078e0034 */
[----:B------:R-:W-:Y:S01]  /*0c20*/  IMAD.WIDE.U32 R52, R2, 0x9a0, R60 ;  /* 0x000009a002347825 */ /* 0x000fe200078e003c */
[----:B------:R-:W-:-:S03]  /*0c30*/  DFMA R58, R70, R48, -R58 ;  /* 0x00000030463a722b */ /* 0x000fc6000000083a */
[----:B------:R-:W-:-:S04]  /*0c40*/  IMAD.WIDE.U32 R60, R2, 0x9a0, R66 ;  /* 0x000009a0023c7825 */ /* 0x000fc800078e0042 */
[----:B------:R-:W-:-:S05]  /*0c50*/  IMAD.WIDE.U32 R52, R0, 0x8, R52 ;  /* 0x0000000800347825 */ /* 0x000fca00078e0034 */
[----:B------:R-:W2:Y:S01]  /*0c60*/  LDG.E.64.CONSTANT R66, desc[UR4][R52.64+-0x172900] ;  /* 0xe8d7000434427981 */ /* 0x000ea2000c1e9b00 */
[----:B------:R-:W-:Y:S01]  /*0c70*/  IMAD.WIDE.U32 R60, R0, 0x8, R60 ;  /* 0x00000008003c7825 */ /* 0x000fe200078e003c */
[----:B------:R-:W-:Y:S02]  /*0c80*/  DFMA R58, R58, -UR12, R62 ;  /* 0x8000000c3a3a7c2b */ /* 0x000fe4000800003e */
[----:B---3--:R-:W-:Y:S01]  /*0c90*/  DFMA R56, R56, R50, -R54 ;  /* 0x000000323838722b */ /* 0x008fe20000000836 */
[----:B------:R-:W3:Y:S04]  /*0ca0*/  LDG.E.64 R62, desc[UR4][R64.64+0x22bd80] ;  /* 0x22bd8004403e7981 */ /* 0x000ee8000c1e1b00 */
[----:B------:R-:W5:Y:S04]  /*0cb0*/  LDG.E.64.CONSTANT R54, desc[UR4][R52.64+0x172900] ;  /* 0x1729000434367981 */ /* 0x000f68000c1e9b00 */
[----:B------:R-:W5:Y:S01]  /*0cc0*/  LDG.E.64.CONSTANT R60, desc[UR4][R60.64] ;  /* 0x000000043c3c7981 */ /* 0x000f62000c1e9b00 */
[----:B------:R-:W-:-:S03]  /*0cd0*/  DFMA R70, R56, -UR12, R68 ;  /* 0x8000000c38467c2b */ /* 0x000fc60008000044 */
[----:B------:R-:W5:Y:S01]  /*0ce0*/  LDG.E.64.CONSTANT R56, desc[UR4][R52.64+0xb9480] ;  /* 0x0b94800434387981 */ /* 0x000f62000c1e9b00 */
[----:B----4-:R-:W-:-:S03]  /*0cf0*/  DFMA R68, -R58, UR14, R72 ;  /* 0x0000000e3a447c2b */ /* 0x010fc60008000148 */
[----:B------:R-:W4:Y:S01]  /*0d00*/  LDG.E.64.CONSTANT R74, desc[UR4][R52.64+-0x22bd80] ;  /* 0xdd428004344a7981 */ /* 0x000f22000c1e9b00 */
[----:B--2---:R-:W-:Y:S02]  /*0d10*/  DMUL R58, R28, R66 ;  /* 0x000000421c3a7228 */ /* 0x004fe40000000000 */
[----:B---3--:R-:W-:Y:S01]  /*0d20*/  DFMA R70, -R70, UR14, R62 ;  /* 0x0000000e46467c2b */ /* 0x008fe2000800013e */
[----:B------:R-:W2:Y:S05]  /*0d30*/  LDG.E.64.CONSTANT R62, desc[UR4][R52.64+0x22bd80] ;  /* 0x22bd8004343e7981 */ /* 0x000eaa000c1e9b00 */
[----:B-----5:R-:W-:Y:S02]  /*0d40*/  DFMA R66, R32, R54, -R58 ;  /* 0x000000362042722b */ /* 0x020fe4000000083a */
[----:B------:R-:W-:Y:S01]  /*0d50*/  DMUL R60, R30, R60 ;  /* 0x0000003c1e3c7228 */ /* 0x000fe20000000000 */
[----:B------:R0:W-:Y:S05]  /*0d60*/  STG.E.64 desc[UR4][R64.64+0x22bd80], R70 ;  /* 0x22bd804640007986 */ /* 0x0001ea000c101b04 */
[----:B------:R-:W-:-:S02]  /*0d70*/  DMUL R66, R66, UR6 ;  /* 0x0000000642427c28 */ /* 0x000fc40008000000 */
[----:B------:R-:W-:Y:S01]  /*0d80*/  DFMA R72, R36, R56, -R60 ;  /* 0x000000382448722b */ /* 0x000fe2000000083c */
[----:B0-----:R-:W3:Y:S07]  /*0d90*/  LDG.E.64.CONSTANT R70, desc[UR4][R52.64+0x2e5200] ;  /* 0x2e52000434467981 */ /* 0x001eee000c1e9b00 */
[----:B------:R-:W-:Y:S01]  /*0da0*/  DFMA R72, R72, UR8, -R66 ;  /* 0x0000000848487c2b */ /* 0x000fe20008000842 */
[----:B------:R-:W5:Y:S04]  /*0db0*/  LDG.E.64.CONSTANT R66, desc[UR4][R52.64+-0x2e5200] ;  /* 0xd1ae000434427981 */ /* 0x000f68000c1e9b00 */
[----:B------:R4:W-:Y:S01]  /*0dc0*/  STG.E.64 desc[UR4][R64.64+0x172900], R68 ;  /* 0x1729004440007986 */ /* 0x0009e2000c101b04 */
[----:B--2---:R-:W-:-:S08]  /*0dd0*/  DMUL R62, R34, R62 ;  /* 0x0000003e223e7228 */ /* 0x004fd00000000000 */
[----:B----4-:R-:W-:Y:S02]  /*0de0*/  DFMA R68, R40, -R74, R62 ;  /* 0x8000004a2844722b */ /* 0x010fe4000000003e */
[----:B---3--:R-:W-:-:S06]  /*0df0*/  DMUL R64, R38, R70 ;  /* 0x0000004626407228 */ /* 0x008fcc0000000000 */
[----:B------:R-:W-:Y:S02]  /*0e00*/  DFMA R68, R68, UR10, R72 ;  /* 0x0000000a44447c2b */ /* 0x000fe40008000048 */
[----:B-----5:R-:W-:-:S08]  /*0e10*/  DFMA R66, R42, -R66, R64 ;  /* 0x800000422a42722b */ /* 0x020fd00000000040 */
[----:B------:R-:W-:Y:S02]  /*0e20*/  DFMA R68, R66, -UR12, R68 ;  /* 0x8000000c42447c2b */ /* 0x000fe40008000044 */
[----:B------:R-:W0:Y:S02]  /*0e30*/  LDC.64 R66, c[0x0][0x390] ;  /* 0x0000e400ff427b82 */ /* 0x000e240000000a00 */
[----:B0-----:R-:W-:-:S04]  /*0e40*/  IMAD.WIDE.U32 R66, R76, 0xb9480, R66 ;  /* 0x000b94804c427825 */ /* 0x001fc800078e0042 */
[----:B------:R-:W-:-:S04]  /*0e50*/  IMAD.WIDE.U32 R66, R2, 0x9a0, R66 ;  /* 0x000009a002427825 */ /* 0x000fc800078e0042 */
[----:B------:R-:W-:-:S05]  /*0e60*/  IMAD.WIDE.U32 R66, R0, 0x8, R66 ;  /* 0x0000000800427825 */ /* 0x000fca00078e0042 */
[----:B------:R-:W2:Y:S02]  /*0e70*/  LDG.E.64 R70, desc[UR4][R66.64] ;  /* 0x0000000442467981 */ /* 0x000ea4000c1e1b00 */
[----:B--2---:R-:W-:Y:S02]  /*0e80*/  DFMA R70, -R68, UR14, R70 ;  /* 0x0000000e44467c2b */ /* 0x004fe40008000146 */
[----:B------:R-:W2:Y:S01]  /*0e90*/  LDG.E.64.CONSTANT R68, desc[UR4][R52.64] ;  /* 0x0000000434447981 */ /* 0x000ea2000c1e9b00 */
[----:B------:R-:W-:-:S04]  /*0ea0*/  DADD R72, -R60, R62 ;  /* 0x000000003c487229 */ /* 0x000fc8000000013e */
[----:B------:R0:W-:Y:S04]  /*0eb0*/  STG.E.64 desc[UR4][R66.64], R70 ;  /* 0x0000004642007986 */ /* 0x0001e8000c101b04 */
[----:B------:R-:W-:Y:S02]  /*0ec0*/  DMUL R72, R72, UR6 ;  /* 0x0000000648487c28 */ /* 0x000fe40008000000 */
[----:B--2---:R-:W-:-:S08]  /*0ed0*/  DMUL R68, R44, R68 ;  /* 0x000000442c447228 */ /* 0x004fd00000000000 */
[----:B0-----:R-:W-:-:S08]  /*0ee0*/  DFMA R70, R32, R54, -R68 ;  /* 0x000000362046722b */ /* 0x001fd00000000844 */
[----:B------:R-:W-:Y:S02]  /*0ef0*/  DFMA R72, R70, UR8, -R72 ;  /* 0x0000000846487c2b */ /* 0x000fe40008000848 */
[----:B------:R-:W-:-:S08]  /*0f00*/  DADD R70, -R58, R64 ;  /* 0x000000003a467229 */ /* 0x000fd00000000140 */
[----:B------:R-:W-:Y:S01]  /*0f10*/  DFMA R70, R70, UR10, R72 ;  /* 0x0000000a46467c2b */ /* 0x000fe20008000048 */
[----:B------:R-:W2:Y:S02]  /*0f20*/  LDG.E.64.CONSTANT R72, desc[UR4][R52.64+0x39e680] ;  /* 0x39e6800434487981 */ /* 0x000ea4000c1e9b00 */
[----:B--2---:R-:W-:-:S08]  /*0f30*/  DMUL R72, R46, R72 ;  /* 0x000000482e487228 */ /* 0x004fd00000000000 */
[----:B------:R-:W-:-:S08]  /*0f40*/  DFMA R74, R40, -R74, R72 ;  /* 0x8000004a284a722b */ /* 0x000fd00000000048 */
[----:B------:R-:W-:Y:S02]  /*0f50*/  DFMA R70, R74, -UR12, R70 ;  /* 0x8000000c4a467c2b */ /* 0x000fe40008000046 */
[----:B------:R-:W2:Y:S01]  /*0f60*/  LDG.E.64 R74, desc[UR4][R66.64+0xb9480] ;  /* 0x0b948004424a7981 */ /* 0x000ea2000c1e1b00 */
[----:B------:R-:W-:Y:S02]  /*0f70*/  DFMA R62, R36, -R56, R62 ;  /* 0x80000038243e722b */ /* 0x000fe4000000003e */
[----:B------:R-:W-:Y:S02]  /*0f80*/  DFMA R54, R32, -R54, R64 ;  /* 0x800000362036722b */ /* 0x000fe40000000040 */
[----:B------:R-:W-:-:S08]  /*0f90*/  DFMA R56, R36, -R56, R72 ;  /* 0x800000382438722b */ /* 0x000fd00000000048 */
[----:B------:R-:W-:-:S08]  /*0fa0*/  DMUL R56, R56, UR6 ;  /* 0x0000000638387c28 */ /* 0x000fd00008000000 */
[----:B------:R-:W-:Y:S02]  /*0fb0*/  DFMA R54, R54, UR8, -R56 ;  /* 0x0000000836367c2b */ /* 0x000fe40008000838 */
[----:B------:R-:W3:Y:S01]  /*0fc0*/  LDG.E.64 R56, desc[UR4][R66.64+0x172900] ;  /* 0x1729000442387981 */ /* 0x000ee2000c1e1b00 */
[----:B------:R-:W-:Y:S02]  /*0fd0*/  DADD R72, -R60, R72 ;  /* 0x000000003c487229 */ /* 0x000fe40000000148 */
[----:B--2---:R-:W-:Y:S02]  /*0fe0*/  DFMA R74, -R70, UR14, R74 ;  /* 0x0000000e464a7c2b */ /* 0x004fe4000800014a */
[----:B------:R-:W-:Y:S01]  /*0ff0*/  DADD R70, R64, -R68 ;  /* 0x0000000040467229 */ /* 0x000fe20000000844 */
[----:B------:R-:W2:Y:S07]  /*1000*/  LDG.E.64.CONSTANT R64, desc[UR4][R52.64+0x510f80] ;  /* 0x510f800434407981 */ /* 0x000eae000c1e9b00 */
[----:B------:R-:W-:-:S08]  /*1010*/  DMUL R70, R70, UR6 ;  /* 0x0000000646467c28 */ /* 0x000fd00008000000 */
[----:B------:R-:W-:Y:S01]  /*1020*/  DFMA R70, R62, UR8, -R70 ;  /* 0x000000083e467c2b */ /* 0x000fe20008000846 */
[----:B------:R-:W4:Y:S07]  /*1030*/  LDG.E.64.CONSTANT R62, desc[UR4][R52.64+0x457b00] ;  /* 0x457b0004343e7981 */ /* 0x000f2e000c1e9b00 */
[----:B------:R-:W-:Y:S01]  /*1040*/  DFMA R70, R72, UR10, R70 ;  /* 0x0000000a48467c2b */ /* 0x000fe20008000046 */
[----:B------:R-:W5:Y:S01]  /*1050*/  LDG.E.64 R72, desc[UR4][R66.64+0x22bd80] ;  /* 0x22bd800442487981 */ /* 0x000f62000c1e1b00 */
[----:B------:R-:W-:Y:S01]  /*1060*/  DMUL R10, R10, R30 ;  /* 0x0000001e0a0a7228 */ /* 0x000fe20000000000 */
[----:B------:R-:W0:Y:S01]  /*1070*/  LDC.64 R30, c[0x0][0x3d0] ;  /* 0x0000f400ff1e7b82 */ /* 0x000e220000000a00 */
[----:B------:R-:W-:-:S02]  /*1080*/  DMUL R6, R6, R28 ;  /* 0x0000001c06067228 */ /* 0x000fc40000000000 */
[----:B------:R-:W-:Y:S02]  /*1090*/  DMUL R12, R12, R34 ;  /* 0x000000220c0c7228 */ /* 0x000fe40000000000 */
[----:B------:R-:W-:Y:S01]  /*10a0*/  DMUL R16, R16, R38 ;  /* 0x0000002610107228 */ /* 0x000fe20000000000 */
[----:B0-----:R-:W-:-:S04]  /*10b0*/  IMAD.WIDE.U32 R28, R76, 0xb9480, R30 ;  /* 0x000b94804c1c7825 */ /* 0x001fc800078e001e */
[----:B------:R-:W-:-:S04]  /*10c0*/  IMAD.WIDE.U32 R28, R2, 0x9a0, R28 ;  /* 0x000009a0021c7825 */ /* 0x000fc800078e001c */
[----:B------:R-:W-:-:S04]  /*10d0*/  IMAD.WIDE.U32 R28, R0, 0x8, R28 ;  /* 0x00000008001c7825 */ /* 0x000fc800078e001c */
[----:B------:R-:W-:Y:S01]  /*10e0*/  IMAD.WIDE.U32 R34, R3, 0xb9480, R30 ;  /* 0x000b948003227825 */ /* 0x000fe200078e001e */
[----:B------:R-:W5:Y:S04]  /*10f0*/  LDG.E.64.CONSTANT R38, desc[UR4][R28.64+0x22bd80] ;  /* 0x22bd80041c267981 */ /* 0x000f68000c1e9b00 */
[----:B------:R-:W5:Y:S01]  /*1100*/  LDG.E.64.CONSTANT R30, desc[UR4][R28.64+0x172900] ;  /* 0x172900041c1e7981 */ /* 0x000f62000c1e9b00 */
[----:B------:R-:W-:-:S03]  /*1110*/  IMAD.WIDE.U32 R34, R2, 0x9a0, R34 ;  /* 0x000009a002227825 */ /* 0x000fc600078e0022 */
[----:B------:R-:W5:Y:S01]  /*1120*/  LDG.E.64.CONSTANT R52, desc[UR4][R28.64+-0x172900] ;  /* 0xe8d700041c347981 */ /* 0x000f62000c1e9b00 */
[----:B------:R-:W-:-:S06]  /*1130*/  IMAD.WIDE.U32 R34, R0, 0x8, R34 ;  /* 0x0000000800227825 */ /* 0x000fcc00078e0022 */
[----:B------:R-:W5:Y:S04]  /*1140*/  LDG.E.64.CONSTANT R34, desc[UR4][R34.64] ;  /* 0x0000000422227981 */ /* 0x000f68000c1e9b00 */
[----:B------:R0:W-:Y:S01]  /*1150*/  STG.E.64 desc[UR4][R66.64+0xb9480], R74 ;  /* 0x0b94804a42007986 */ /* 0x0001e2000c101b04 */
[----:B------:R-:W-:Y:S02]  /*1160*/  DMUL R20, R20, R44 ;  /* 0x0000002c14147228 */ /* 0x000fe40000000000 */
[----:B--2---:R-:W-:Y:S01]  /*1170*/  DFMA R64, R50, R64, -R60 ;  /* 0x000000403240722b */ /* 0x004fe2000000083c */
[----:B------:R-:W2:Y:S01]  /*1180*/  LDG.E.64.CONSTANT R60, desc[UR4][R28.64+-0x22bd80] ;  /* 0xdd4280041c3c7981 */ /* 0x000ea2000c1e9b00 */
[CC--:B----4-:R-:W-:Y:S02]  /*1190*/  DFMA R58, R48.reuse, R62.reuse, -R58 ;  /* 0x0000003e303a722b */ /* 0x0d0fe4000000083a */
[----:B------:R-:W-:Y:S01]  /*11a0*/  DFMA R62, R48, R62, -R68 ;  /* 0x0000003e303e722b */ /* 0x000fe20000000844 */
[----:B------:R-:W4:Y:S07]  /*11b0*/  LDG.E.64.CONSTANT R68, desc[UR4][R28.64+0xb9480] ;  /* 0x0b9480041c447981 */ /* 0x000f2e000c1e9b00 */
[----:B------:R-:W-:-:S02]  /*11c0*/  DFMA R54, R62, UR10, R54 ;  /* 0x0000000a3e367c2b */ /* 0x000fc40008000036 */
[----:B------:R-:W-:Y:S01]  /*11d0*/  DFMA R58, R58, -UR12, R70 ;  /* 0x8000000c3a3a7c2b */ /* 0x000fe20008000046 */
[----:B------:R-:W4:Y:S05]  /*11e0*/  LDG.E.64.CONSTANT R62, desc[UR4][R28.64+0x2e5200] ;  /* 0x2e5200041c3e7981 */ /* 0x000f2a000c1e9b00 */
[----:B------:R-:W-:Y:S01]  /*11f0*/  DFMA R70, R64, -UR12, R54 ;  /* 0x8000000c40467c2b */ /* 0x000fe20008000036 */
[----:B------:R-:W1:Y:S01]  /*1200*/  LDC.64 R64, c[0x0][0x398] ;  /* 0x0000e600ff407b82 */ /* 0x000e620000000a00 */
[----:B------:R-:W4:Y:S01]  /*1210*/  LDG.E.64.CONSTANT R54, desc[UR4][R28.64+0x39e680] ;  /* 0x39e680041c367981 */ /* 0x000f22000c1e9b00 */
[----:B---3--:R-:W-:-:S03]  /*1220*/  DFMA R56, -R58, UR14, R56 ;  /* 0x0000000e3a387c2b */ /* 0x008fc60008000138 */
[----:B------:R-:W3:Y:S02]  /*1230*/  LDG.E.64.CONSTANT R58, desc[UR4][R28.64] ;  /* 0x000000041c3a7981 */ /* 0x000ee4000c1e9b00 */
[----:B-----5:R-:W-:Y:S02]  /*1240*/  DFMA R70, -R70, UR14, R72 ;  /* 0x0000000e46467c2b */ /* 0x020fe40008000148 */
[----:B------:R-:W5:Y:S01]  /*1250*/  LDG.E.64.CONSTANT R72, desc[UR4][R28.64+-0x2e5200] ;  /* 0xd1ae00041c487981 */ /* 0x000f62000c1e9b00 */
[----:B-1----:R-:W-:-:S03]  /*1260*/  IMAD.WIDE.U32 R76, R76, 0xb9480, R64 ;  /* 0x000b94804c4c7825 */ /* 0x002fc600078e0040 */
[----:B------:R-:W5:Y:S01]  /*1270*/  LDG.E.64.CONSTANT R64, desc[UR4][R28.64+0x457b00] ;  /* 0x457b00041c407981 */ /* 0x000f62000c1e9b00 */
[----:B0-----:R-:W-:-:S03]  /*1280*/  IMAD.WIDE.U32 R74, R2, 0x9a0, R76 ;  /* 0x000009a0024a7825 */ /* 0x001fc600078e004c */
[----:B------:R0:W5:Y:S01]  /*1290*/  LDG.E.64.CONSTANT R2, desc[UR4][R28.64+0x510f80] ;  /* 0x510f80041c027981 */ /* 0x000162000c1e9b00 */
[----:B------:R-:W-:-:S03]  /*12a0*/  IMAD.WIDE.U32 R74, R0, 0x8, R74 ;  /* 0x00000008004a7825 */ /* 0x000fc600078e004a */
[----:B------:R1:W-:Y:S04]  /*12b0*/  STG.E.64 desc[UR4][R66.64+0x172900], R56 ;  /* 0x1729003842007986 */ /* 0x0003e8000c101b04 */
[----:B------:R0:W-:Y:S04]  /*12c0*/  STG.E.64 desc[UR4][R66.64+0x22bd80], R70 ;  /* 0x22bd804642007986 */ /* 0x0001e8000c101b04 */
[----:B------:R-:W5:Y:S04]  /*12d0*/  LDG.E.64 R44, desc[UR4][R74.64+0xb9480] ;  /* 0x0b9480044a2c7981 */ /* 0x000f68000c1e1b00 */
[----:B------:R-:W5:Y:S04]  /*12e0*/  LDG.E.64 R76, desc[UR4][R74.64+0x22bd80] ;  /* 0x22bd80044a4c7981 */ /* 0x000f68000c1e1b00 */
[----:B-1----:R-:W5:Y:S04]  /*12f0*/  LDG.E.64 R56, desc[UR4][R74.64+0x172900] ;  /* 0x172900044a387981 */ /* 0x002f68000c1e1b00 */
[----:B0-----:R-:W5:Y:S01]  /*1300*/  LDG.E.64 R70, desc[UR4][R74.64] ;  /* 0x000000044a467981 */ /* 0x001f62000c1e1b00 */
[----:B------:R-:W-:-:S02]  /*1310*/  DMUL R22, R22, R46 ;  /* 0x0000002e16167228 */ /* 0x000fc40000000000 */
[----:B------:R-:W-:Y:S02]  /*1320*/  DFMA R42, -R18, R42, R16 ;  /* 0x0000002a122a722b */ /* 0x000fe40000000110 */
[CC--:B------:R-:W-:Y:S02]  /*1330*/  DFMA R18, R4.reuse, R32.reuse, -R6 ;  /* 0x000000200412722b */ /* 0x0c0fe40000000806 */
[CC--:B------:R-:W-:Y:S02]  /*1340*/  DFMA R28, -R4.reuse, R32.reuse, R16 ;  /* 0x00000020041c722b */ /* 0x0c0fe40000000110 */
[----:B------:R-:W-:Y:S02]  /*1350*/  DFMA R32, R4, R32, -R20 ;  /* 0x000000200420722b */ /* 0x000fe40000000814 */
[CC--:B------:R-:W-:Y:S02]  /*1360*/  DFMA R4, -R14.reuse, R40.reuse, R12 ;  /* 0x000000280e04722b */ /* 0x0c0fe4000000010c */
[----:B------:R-:W-:-:S02]  /*1370*/  DFMA R40, -R14, R40, R22 ;  /* 0x000000280e28722b */ /* 0x000fc40000000116 */
[-C--:B------:R-:W-:Y:S02]  /*1380*/  DFMA R14, R24, R48.reuse, -R6 ;  /* 0x00000030180e722b */ /* 0x080fe40000000806 */
[----:B------:R-:W-:Y:S02]  /*1390*/  DADD R6, -R6, R16 ;  /* 0x0000000006067229 */ /* 0x000fe40000000110 */
[----:B------:R-:W-:Y:S02]  /*13a0*/  DFMA R24, R24, R48, -R20 ;  /* 0x000000301818722b */ /* 0x000fe40000000814 */
[----:B------:R-:W-:Y:S02]  /*13b0*/  DADD R46, R18, R30 ;  /* 0x00000000122e7229 */ /* 0x000fe4000000001e */
[----:B------:R-:W-:Y:S02]  /*13c0*/  DADD R16, R16, -R20 ;  /* 0x0000000010107229 */ /* 0x000fe40000000814 */
[----:B------:R-:W-:-:S02]  /*13d0*/  DFMA R18, R8, R36, -R10 ;  /* 0x000000240812722b */ /* 0x000fc4000000080a */
[-C--:B------:R-:W-:Y:S02]  /*13e0*/  DFMA R20, -R8, R36.reuse, R12 ;  /* 0x000000240814722b */ /* 0x080fe4000000010c */
[----:B------:R-:W-:Y:S02]  /*13f0*/  DADD R4, R4, R38 ;  /* 0x0000000004047229 */ /* 0x000fe40000000026 */
[----:B------:R-:W-:Y:S02]  /*1400*/  DFMA R8, -R8, R36, R22 ;  /* 0x000000240808722b */ /* 0x000fe40000000116 */
[----:B------:R-:W-:Y:S02]  /*1410*/  DADD R36, -R10, R12 ;  /* 0x000000000a247229 */ /* 0x000fe4000000010c */
[----:B------:R-:W-:Y:S02]  /*1420*/  DADD R46, R46, -R52 ;  /* 0x000000002e2e7229 */ /* 0x000fe40000000834 */
[----:B------:R-:W-:-:S02]  /*1430*/  DADD R22, -R10, R22 ;  /* 0x000000000a167229 */ /* 0x000fc40000000116 */
[----:B------:R-:W-:Y:S02]  /*1440*/  DADD R32, R30, R32 ;  /* 0x000000001e207229 */ /* 0x000fe40000000020 */
[----:B------:R-:W-:Y:S02]  /*1450*/  DFMA R10, R26, R50, -R10 ;  /* 0x000000321a0a722b */ /* 0x000fe4000000080a */
[----:B------:R-:W-:Y:S02]  /*1460*/  DMUL R46, R46, UR6 ;  /* 0x000000062e2e7c28 */ /* 0x000fe40008000000 */
[----:B--2---:R-:W-:Y:S02]  /*1470*/  DADD R12, R4, -R60 ;  /* 0x00000000040c7229 */ /* 0x004fe4000000083c */
[C---:B------:R-:W-:Y:S02]  /*1480*/  DADD R4, R38.reuse, R20 ;  /* 0x0000000026047229 */ /* 0x040fe40000000014 */
[----:B------:R-:W-:-:S08]  /*1490*/  DADD R38, R38, R36 ;  /* 0x0000000026267229 */ /* 0x000fd00000000024 */
[----:B------:R-:W-:Y:S02]  /*14a0*/  DADD R38, -R34, R38 ;  /* 0x0000000022267229 */ /* 0x000fe40000000126 */
[----:B----4-:R-:W-:Y:S02]  /*14b0*/  DADD R18, R18, R68 ;  /* 0x0000000012127229 */ /* 0x010fe40000000044 */
[----:B------:R-:W-:Y:S02]  /*14c0*/  DADD R16, R62, R16 ;  /* 0x000000003e107229 */ /* 0x000fe40000000010 */
[----:B------:R-:W-:Y:S02]  /*14d0*/  DADD R8, R54, R8 ;  /* 0x0000000036087229 */ /* 0x000fe40000000008 */
[----:B------:R-:W-:-:S04]  /*14e0*/  DADD R28, R62, R28 ;  /* 0x000000003e1c7229 */ /* 0x000fc8000000001c */
[----:B---3--:R-:W-:Y:S02]  /*14f0*/  DADD R16, -R58, R16 ;  /* 0x000000003a107229 */ /* 0x008fe40000000110 */
[----:B------:R-:W-:Y:S02]  /*1500*/  DADD R8, -R68, R8 ;  /* 0x0000000044087229 */ /* 0x000fe40000000108 */
[----:B------:R-:W-:Y:S02]  /*1510*/  DADD R18, R18, -R34 ;  /* 0x0000000012127229 */ /* 0x000fe40000000822 */
[----:B------:R-:W-:Y:S02]  /*1520*/  DADD R6, R62, R6 ;  /* 0x000000003e067229 */ /* 0x000fe40000000006 */
[----:B------:R-:W-:Y:S02]  /*1530*/  DADD R4, -R68, R4 ;  /* 0x0000000044047229 */ /* 0x000fe40000000104 */
[----:B------:R-:W-:-:S02]  /*1540*/  DADD R28, -R30, R28 ;  /* 0x000000001e1c7229 */ /* 0x000fc4000000011c */
[----:B------:R-:W-:Y:S02]  /*1550*/  DMUL R8, R8, UR6 ;  /* 0x0000000608087c28 */ /* 0x000fe40008000000 */
[----:B------:R-:W-:Y:S02]  /*1560*/  DADD R32, R32, -R58 ;  /* 0x0000000020207229 */ /* 0x000fe4000000083a */
[----:B------:R-:W-:Y:S02]  /*1570*/  DMUL R16, R16, UR6 ;  /* 0x0000000610107c28 */ /* 0x000fe40008000000 */
[----:B------:R-:W-:Y:S02]  /*1580*/  DMUL R38, R38, UR6 ;  /* 0x0000000626267c28 */ /* 0x000fe40008000000 */
[----:B------:R-:W-:Y:S02]  /*1590*/  DADD R22, R54, R22 ;  /* 0x0000000036167229 */ /* 0x000fe40000000016 */
[----:B-----5:R-:W-:-:S02]  /*15a0*/  DADD R24, R64, R24 ;  /* 0x0000000040187229 */ /* 0x020fc40000000018 */
[----:B------:R-:W-:Y:S02]  /*15b0*/  DFMA R18, R18, UR8, -R46 ;  /* 0x0000000812127c2b */ /* 0x000fe4000800082e */
[----:B------:R-:W-:Y:S02]  /*15c0*/  DADD R42, R42, R62 ;  /* 0x000000002a2a7229 */ /* 0x000fe4000000003e */
[----:B------:R-:W-:Y:S02]  /*15d0*/  DADD R40, R40, R54 ;  /* 0x0000000028287229 */ /* 0x000fe40000000036 */
[----:B------:R-:W-:Y:S02]  /*15e0*/  DFMA R8, R28, UR8, -R8 ;  /* 0x000000081c087c2b */ /* 0x000fe40008000808 */
[----:B------:R-:W-:Y:S02]  /*15f0*/  DFMA R4, R4, UR8, -R16 ;  /* 0x0000000804047c2b */ /* 0x000fe40008000810 */
[----:B------:R-:W-:-:S02]  /*1600*/  DFMA R32, R32, UR8, -R38 ;  /* 0x0000000820207c2b */ /* 0x000fc40008000826 */
[----:B------:R-:W-:Y:S02]  /*1610*/  DADD R14, R14, R64 ;  /* 0x000000000e0e7229 */ /* 0x000fe40000000040 */
[----:B------:R-:W-:Y:S02]  /*1620*/  DADD R22, -R34, R22 ;  /* 0x0000000022167229 */ /* 0x000fe40000000116 */
[----:B------:R-:W-:Y:S02]  /*1630*/  DADD R6, -R52, R6 ;  /* 0x0000000034067229 */ /* 0x000fe40000000106 */
[----:B------:R-:W-:Y:S02]  /*1640*/  DADD R24, -R58, R24 ;  /* 0x000000003a187229 */ /* 0x000fe40000000118 */
[----:B------:R-:W-:Y:S02]  /*1650*/  DADD R2, R10, R2 ;  /* 0x000000000a027229 */ /* 0x000fe40000000002 */
[----:B------:R-:W-:-:S02]  /*1660*/  DFMA R18, R12, UR10, R18 ;  /* 0x0000000a0c127c2b */ /* 0x000fc40008000012 */
[----:B------:R-:W-:Y:S02]  /*1670*/  DADD R42, R42, -R72 ;  /* 0x000000002a2a7229 */ /* 0x000fe40000000848 */
[----:B------:R-:W-:Y:S02]  /*1680*/  DADD R40, -R60, R40 ;  /* 0x000000003c287229 */ /* 0x000fe40000000128 */
[----:B------:R-:W-:Y:S02]  /*1690*/  DFMA R4, R22, UR10, R4 ;  /* 0x0000000a16047c2b */ /* 0x000fe40008000004 */
[----:B------:R-:W-:Y:S02]  /*16a0*/  DFMA R6, R6, UR10, R32 ;  /* 0x0000000a06067c2b */ /* 0x000fe40008000020 */
[----:B------:R-:W-:Y:S02]  /*16b0*/  DADD R14, -R52, R14 ;  /* 0x00000000340e7229 */ /* 0x000fe4000000010e */
[----:B------:R-:W-:-:S02]  /*16c0*/  DFMA R8, R24, UR10, R8 ;  /* 0x0000000a18087c2b */ /* 0x000fc40008000008 */
[----:B------:R-:W-:Y:S02]  /*16d0*/  DADD R2, -R34, R2 ;  /* 0x0000000022027229 */ /* 0x000fe40000000102 */
[----:B------:R-:W-:Y:S02]  /*16e0*/  DFMA R18, R42, -UR12, R18 ;  /* 0x8000000c2a127c2b */ /* 0x000fe40008000012 */
[----:B------:R-:W-:Y:S02]  /*16f0*/  DFMA R6, R40, -UR12, R6 ;  /* 0x8000000c28067c2b */ /* 0x000fe40008000006 */
[----:B------:R-:W-:Y:S02]  /*1700*/  DFMA R4, R14, -UR12, R4 ;  /* 0x8000000c0e047c2b */ /* 0x000fe40008000004 */
[----:B------:R-:W-:Y:S02]  /*1710*/  DFMA R2, R2, -UR12, R8 ;  /* 0x8000000c02027c2b */ /* 0x000fe40008000008 */
[----:B------:R-:W-:-:S02]  /*1720*/  DFMA R18, -R18, UR14, R70 ;  /* 0x0000000e12127c2b */ /* 0x000fc40008000146 */
[----:B------:R-:W-:Y:S02]  /*1730*/  DFMA R6, -R6, UR14, R44 ;  /* 0x0000000e06067c2b */ /* 0x000fe4000800012c */
[----:B------:R-:W-:Y:S02]  /*1740*/  DFMA R4, -R4, UR14, R56 ;  /* 0x0000000e04047c2b */ /* 0x000fe40008000138 */
[----:B------:R-:W-:Y:S01]  /*1750*/  DFMA R2, -R2, UR14, R76 ;  /* 0x0000000e02027c2b */ /* 0x000fe2000800014c */
[----:B------:R-:W-:Y:S04]  /*1760*/  STG.E.64 desc[UR4][R74.64], R18 ;  /* 0x000000124a007986 */ /* 0x000fe8000c101b04 */
[----:B------:R-:W-:Y:S04]  /*1770*/  STG.E.64 desc[UR4][R74.64+0xb9480], R6 ;  /* 0x0b9480064a007986 */ /* 0x000fe8000c101b04 */
[----:B------:R-:W-:Y:S04]  /*1780*/  STG.E.64 desc[UR4][R74.64+0x172900], R4 ;  /* 0x172900044a007986 */ /* 0x000fe8000c101b04 */
[----:B------:R-:W-:Y:S01]  /*1790*/  STG.E.64 desc[UR4][R74.64+0x22bd80], R2 ;  /* 0x22bd80024a007986 */ /* 0x000fe2000c101b04 */
[----:B------:R-:W-:Y:S05]  /*17a0*/  EXIT ;  /* 0x000000000000794d */ /* 0x000fea0003800000 */
.L_x_1:
        /* <DEDUP_REMOVED lines=13> */
.L_x_4:


//--------------------- .text._Z9hypterm_0PdS_S_S_S_S_S_S_S_S_S_dddiii --------------------------
	.section	.text._Z9hypterm_0PdS_S_S_S_S_S_S_S_S_S_dddiii,"ax",@progbits
	.align	128
        .global         _Z9hypterm_0PdS_S_S_S_S_S_S_S_S_S_dddiii
        .type           _Z9hypterm_0PdS_S_S_S_S_S_S_S_S_S_dddiii,@function
        .size           _Z9hypterm_0PdS_S_S_S_S_S_S_S_S_S_dddiii,(.L_x_5 - _Z9hypterm_0PdS_S_S_S_S_S_S_S_S_S_dddiii)
        .other          _Z9hypterm_0PdS_S_S_S_S_S_S_S_S_S_dddiii,@"STO_CUDA_ENTRY STV_DEFAULT"
_Z9hypterm_0PdS_S_S_S_S_S_S_S_S_S_dddiii:
.text._Z9hypterm_0PdS_S_S_S_S_S_S_S_S_S_dddiii:
[----:B------:R-:W-:Y:S01]  /*0000*/  LDC R1, c[0x0][0x37c] ;  /* 0x0000df00ff017b82 */ /* 0x000fe20000000800 */
[----:B------:R-:W0:Y:S01]  /*0010*/  S2R R5, SR_CTAID.X ;  /* 0x0000000000057919 */ /* 0x000e220000002500 */
[----:B------:R-:W0:Y:S01]  /*0020*/  LDCU UR5, c[0x0][0x360] ;  /* 0x00006c00ff0577ac */ /* 0x000e220008000800 */
[----:B------:R-:W0:Y:S01]  /*0030*/  S2R R6, SR_TID.X ;  /* 0x0000000000067919 */ /* 0x000e220000002100 */
[----:B------:R-:W1:Y:S01]  /*0040*/  LDCU UR6, c[0x0][0x364] ;  /* 0x00006c80ff0677ac */ /* 0x000e620008000800 */
[----:B------:R-:W1:Y:S01]  /*0050*/  S2R R7, SR_CTAID.Y ;  /* 0x0000000000077919 */ /* 0x000e620000002600 */
[----:B------:R-:W2:Y:S01]  /*0060*/  LDCU UR7, c[0x0][0x368] ;  /* 0x00006d00ff0777ac */ /* 0x000ea20008000800 */
[----:B------:R-:W1:Y:S01]  /*0070*/  S2R R8, SR_TID.Y ;  /* 0x0000000000087919 */ /* 0x000e620000002200 */
[----:B------:R-:W3:Y:S01]  /*0080*/  LDCU UR4, c[0x0][0x3f8] ;  /* 0x00007f00ff0477ac */ /* 0x000ee20008000800 */
[----:B------:R-:W2:Y:S01]  /*0090*/  S2R R4, SR_CTAID.Z ;  /* 0x0000000000047919 */ /* 0x000ea20000002700 */
[----:B------:R-:W2:Y:S01]  /*00a0*/  S2R R9, SR_TID.Z ;  /* 0x0000000000097919 */ /* 0x000ea20000002300 */
[----:B---3--:R-:W-:Y:S01]  /*00b0*/  UIADD3 UR4, UPT, UPT, UR4, -0x5, URZ ;  /* 0xfffffffb04047890 */ /* 0x008fe2000fffe0ff */
[----:B0-----:R-:W-:-:S02]  /*00c0*/  IMAD R0, R5, UR5, R6 ;  /* 0x0000000505007c24 */ /* 0x001fc4000f8e0206 */
        /* <DEDUP_REMOVED lines=8> */
[----:B------:R-:W1:Y:S01]  /*0150*/  LDCU UR4, c[0x0][0x368] ;  /* 0x00006d00ff0477ac */ /* 0x000e620008000800 */
[----:B------:R-:W2:Y:S06]  /*0160*/  LDCU UR6, c[0x0][0x364] ;  /* 0x00006c80ff0677ac */ /* 0x000eac0008000800 */
[----:B------:R-:W3:Y:S01]  /*0170*/  LDC.64 R26, c[0x0][0x3b8] ;  /* 0x0000ee00ff1a7b82 */ /* 0x000ee20000000a00 */
[----:B------:R-:W4:Y:S07]  /*0180*/  LDCU UR7, c[0x0][0x360] ;  /* 0x00006c00ff0777ac */ /* 0x000f2e0008000800 */
[----:B------:R-:W5:Y:S01]  /*0190*/  LDC.64 R10, c[0x0][0x3d0] ;  /* 0x0000f400ff0a7b82 */ /* 0x000f620000000a00 */
[----:B-1----:R-:W-:Y:S01]  /*01a0*/  IMAD R4, R4, UR4, R9 ;  /* 0x0000000404047c24 */ /* 0x002fe2000f8e0209 */
[----:B------:R-:W1:Y:S01]  /*01b0*/  LDCU.64 UR4, c[0x0][0x358] ;  /* 0x00006b00ff0477ac */ /* 0x000e620008000a00 */
[----:B--2---:R-:W-:-:S05]  /*01c0*/  IMAD R3, R7, UR6, R8 ;  /* 0x0000000607037c24 */ /* 0x004fca000f8e0208 */
[----:B------:R-:W2:Y:S01]  /*01d0*/  LDC.64 R52, c[0x0][0x3c0] ;  /* 0x0000f000ff347b82 */ /* 0x000ea20000000a00 */
[----:B0-----:R-:W-:-:S04]  /*01e0*/  IMAD.WIDE.U32 R48, R4, 0xb9480, R48 ;  /* 0x000b948004307825 */ /* 0x001fc800078e0030 */
[----:B----4-:R-:W-:Y:S02]  /*01f0*/  IMAD R2, R5, UR7, R6 ;  /* 0x0000000705027c24 */ /* 0x010fe4000f8e0206 */
[----:B------:R-:W-:-:S03]  /*0200*/  IMAD.WIDE.U32 R20, R3, 0x9a0, R48 ;  /* 0x000009a003147825 */ /* 0x000fc600078e0030 */
[----:B------:R-:W-:Y:S01]  /*0210*/  IADD3 R17, PT, PT, R2, -0x2, RZ ;  /* 0xfffffffe02117810 */ /* 0x000fe20007ffe0ff */
[----:B---3--:R-:W-:Y:S01]  /*0220*/  IMAD.WIDE.U32 R26, R4, 0xb9480, R26 ;  /* 0x000b9480041a7825 */ /* 0x008fe200078e001a */
[----:B------:R-:W-:-:S03]  /*0230*/  IADD3 R39, PT, PT, R2, -0x1, RZ ;  /* 0xffffffff02277810 */ /* 0x000fc60007ffe0ff */
[----:B------:R-:W-:-:S04]  /*0240*/  IMAD.WIDE.U32 R16, R17, 0x8, R20 ;  /* 0x0000000811107825 */ /* 0x000fc800078e0014 */
[C-C-:B------:R-:W-:Y:S02]  /*0250*/  IMAD.WIDE.U32 R40, R2.reuse, 0x8, R20.reuse ;  /* 0x0000000802287825 */ /* 0x140fe400078e0014 */
[----:B-1----:R-:W3:Y:S02]  /*0260*/  LDG.E.64.CONSTANT R16, desc[UR4][R16.64] ;  /* 0x0000000410107981 */ /* 0x002ee4000c1e9b00 */
[----:B------:R-:W-:Y:S02]  /*0270*/  IMAD.WIDE.U32 R38, R39, 0x8, R20 ;  /* 0x0000000827267825 */ /* 0x000fe400078e0014 */
[----:B------:R-:W3:Y:S01]  /*0280*/  LDG.E.64.CONSTANT R32, desc[UR4][R40.64+0x10] ;  /* 0x0000100428207981 */ /* 0x000ee2000c1e9b00 */
[C---:B------:R-:W-:Y:S01]  /*0290*/  IADD3 R5, PT, PT, R2.reuse, -0x1, RZ ;  /* 0xffffffff02057810 */ /* 0x040fe20007ffe0ff */
[----:B------:R-:W-:Y:S01]  /*02a0*/  IMAD.WIDE.U32 R26, R3, 0x9a0, R26 ;  /* 0x000009a0031a7825 */ /* 0x000fe200078e001a */
[C---:B------:R-:W-:Y:S01]  /*02b0*/  IADD3 R51, PT, PT, R2.reuse, -0x3, RZ ;  /* 0xfffffffd02337810 */ /* 0x040fe20007ffe0ff */
[----:B------:R-:W4:Y:S01]  /*02c0*/  LDG.E.64.CONSTANT R34, desc[UR4][R40.64+0x8] ;  /* 0x0000080428227981 */ /* 0x000f22000c1e9b00 */
[----:B------:R-:W-:-:S03]  /*02d0*/  IADD3 R0, PT, PT, R2, -0x3, RZ ;  /* 0xfffffffd02007810 */ /* 0x000fc60007ffe0ff */
[----:B------:R-:W4:Y:S01]  /*02e0*/  LDG.E.64.CONSTANT R38, desc[UR4][R38.64] ;  /* 0x0000000426267981 */ /* 0x000f22000c1e9b00 */
[----:B------:R-:W-:Y:S01]  /*02f0*/  IMAD.WIDE.U32 R14, R5, 0x8, R26 ;  /* 0x00000008050e7825 */ /* 0x000fe200078e001a */
[----:B------:R-:W-:Y:S02]  /*0300*/  IADD3 R7, PT, PT, R2, -0x2, RZ ;  /* 0xfffffffe02077810 */ /* 0x000fe40007ffe0ff */
[----:B------:R-:W4:Y:S01]  /*0310*/  LDG.E.64.CONSTANT R74, desc[UR4][R40.64+0x18] ;  /* 0x00001804284a7981 */ /* 0x000f22000c1e9b00 */
[----:B------:R-:W-:-:S03]  /*0320*/  IMAD.WIDE.U32 R50, R51, 0x8, R20 ;  /* 0x0000000833327825 */ /* 0x000fc600078e0014 */
[----:B------:R-:W4:Y:S01]  /*0330*/  LDG.E.64.CONSTANT R14, desc[UR4][R14.64] ;  /* 0x000000040e0e7981 */ /* 0x000f22000c1e9b00 */
[----:B------:R-:W-:-:S03]  /*0340*/  IMAD.WIDE.U32 R28, R0, 0x8, R26 ;  /* 0x00000008001c7825 */ /* 0x000fc600078e001a */
[----:B------:R-:W4:Y:S01]  /*0350*/  LDG.E.64.CONSTANT R50, desc[UR4][R50.64] ;  /* 0x0000000432327981 */ /* 0x000f22000c1e9b00 */
[----:B-----5:R-:W-:-:S03]  /*0360*/  IMAD.WIDE.U32 R10, R4, 0xb9480, R10 ;  /* 0x000b9480040a7825 */ /* 0x020fc600078e000a */
[----:B------:R-:W5:Y:S01]  /*0370*/  LDG.E.64.CONSTANT R28, desc[UR4][R28.64] ;  /* 0x000000041c1c7981 */ /* 0x000f62000c1e9b00 */
[----:B------:R-:W-:Y:S01]  /*0380*/  IMAD.WIDE.U32 R42, R2, 0x8, R26 ;  /* 0x00000008022a7825 */ /* 0x000fe200078e001a */
[----:B------:R-:W-:-:S03]  /*0390*/  IADD3 R87, PT, PT, R3, -0x2, RZ ;  /* 0xfffffffe03577810 */ /* 0x000fc60007ffe0ff */
[----:B--2---:R-:W-:Y:S01]  /*03a0*/  IMAD.WIDE.U32 R52, R4, 0xb9480, R52 ;  /* 0x000b948004347825 */ /* 0x004fe200078e0034 */
[----:B------:R-:W2:Y:S03]  /*03b0*/  LDG.E.64.CONSTANT R36, desc[UR4][R42.64+0x8] ;  /* 0x000008042a247981 */ /* 0x000ea6000c1e9b00 */
[----:B------:R-:W-:Y:S01]  /*03c0*/  IMAD.WIDE.U32 R56, R3, 0x9a0, R10 ;  /* 0x000009a003387825 */ /* 0x000fe200078e000a */
[----:B------:R-:W2:Y:S03]  /*03d0*/  LDG.E.64.CONSTANT R12, desc[UR4][R42.64+0x18] ;  /* 0x000018042a0c7981 */ /* 0x000ea6000c1e9b00 */
[----:B------:R-:W-:Y:S01]  /*03e0*/  IMAD.WIDE.U32 R8, R7, 0x8, R26 ;  /* 0x0000000807087825 */ /* 0x000fe200078e001a */
[----:B------:R-:W2:Y:S03]  /*03f0*/  LDG.E.64.CONSTANT R30, desc[UR4][R42.64+0x10] ;  /* 0x000010042a1e7981 */ /* 0x000ea6000c1e9b00 */
[----:B------:R-:W-:-:S04]  /*0400*/  IMAD.WIDE.U32 R24, R2, 0x8, R56 ;  /* 0x0000000802187825 */ /* 0x000fc800078e0038 */
[----:B------:R-:W-:Y:S01]  /*0410*/  IMAD.WIDE.U32 R58, R3, 0x9a0, R48 ;  /* 0x000009a0033a7825 */ /* 0x000fe200078e0030 */
[----:B------:R-:W2:Y:S04]  /*0420*/  LDG.E.64.CONSTANT R8, desc[UR4][R8.64] ;  /* 0x0000000408087981 */ /* 0x000ea8000c1e9b00 */
[----:B------:R-:W2:Y:S04]  /*0430*/  LDG.E.64.CONSTANT R62, desc[UR4][R24.64+0x8] ;  /* 0x00000804183e7981 */ /* 0x000ea8000c1e9b00 */
[----:B------:R-:W2:Y:S01]  /*0440*/  LDG.E.64.CONSTANT R44, desc[UR4][R24.64+0x10] ;  /* 0x00001004182c7981 */ /* 0x000ea2000c1e9b00 */
[----:B------:R-:W-:-:S03]  /*0450*/  IMAD.WIDE.U32 R70, R7, 0x8, R56 ;  /* 0x0000000807467825 */ /* 0x000fc600078e0038 */
[----:B------:R-:W2:Y:S01]  /*0460*/  LDG.E.64.CONSTANT R66, desc[UR4][R24.64+0x18] ;  /* 0x0000180418427981 */ /* 0x000ea2000c1e9b00 */
[----:B------:R-:W-:-:S03]  /*0470*/  IMAD.WIDE.U32 R46, R5, 0x8, R56 ;  /* 0x00000008052e7825 */ /* 0x000fc600078e0038 */
[----:B------:R-:W2:Y:S01]  /*0480*/  LDG.E.64.CONSTANT R70, desc[UR4][R70.64] ;  /* 0x0000000446467981 */ /* 0x000ea2000c1e9b00 */
[----:B------:R-:W-:-:S03]  /*0490*/  IMAD.WIDE.U32 R18, R87, 0x9a0, R48 ;  /* 0x000009a057127825 */ /* 0x000fc600078e0030 */
[----:B------:R-:W2:Y:S01]  /*04a0*/  LDG.E.64.CONSTANT R46, desc[UR4][R46.64] ;  /* 0x000000042e2e7981 */ /* 0x000ea2000c1e9b00 */
[----:B------:R-:W-:Y:S01]  /*04b0*/  IMAD.WIDE.U32 R22, R87, 0x9a0, R52 ;  /* 0x000009a057167825 */ /* 0x000fe200078e0034 */
[----:B------:R-:W-:Y:S01]  /*04c0*/  UMOV UR6, 0x9999999a ;  /* 0x9999999a00067882 */ /* 0x000fe20000000000 */
[----:B------:R-:W-:Y:S01]  /*04d0*/  UMOV UR7, 0x3fc99999 ;  /* 0x3fc9999900077882 */ /* 0x000fe20000000000 */
[----:B------:R-:W-:Y:S01]  /*04e0*/  UMOV UR8, 0x9999999a ;  /* 0x9999999a00087882 */ /* 0x000fe20000000000 */
[C---:B------:R-:W-:Y:S01]  /*04f0*/  IMAD.WIDE.U32 R68, R2.reuse, 0x8, R18 ;  /* 0x0000000802447825 */ /* 0x040fe200078e0012 */
[----:B------:R-:W-:Y:S01]  /*0500*/  UMOV UR9, 0x3fe99999 ;  /* 0x3fe9999900097882 */ /* 0x000fe20000000000 */
[----:B------:R-:W-:Y:S01]  /*0510*/  IADD3 R6, PT, PT, R3, -0x1, RZ ;  /* 0xffffffff03067810 */ /* 0x000fe20007ffe0ff */
[----:B------:R-:W-:Y:S01]  /*0520*/  UMOV UR10, 0x6a7ef9db ;  /* 0x6a7ef9db000a7882 */ /* 0x000fe20000000000 */
[----:B------:R-:W-:Y:S01]  /*0530*/  IMAD.WIDE.U32 R22, R2, 0x8, R22 ;  /* 0x0000000802167825 */ /* 0x000fe200078e0016 */
[----:B------:R-:W-:Y:S01]  /*0540*/  UMOV UR11, 0x3fa374bc ;  /* 0x3fa374bc000b7882 */ /* 0x000fe20000000000 */
[----:B------:R-:W2:Y:S02]  /*0550*/  LDG.E.64.CONSTANT R68, desc[UR4][R68.64] ;  /* 0x0000000444447981 */ /* 0x000ea4000c1e9b00 */
[----:B------:R-:W-:-:S02]  /*0560*/  IMAD.WIDE.U32 R64, R0, 0x8, R56 ;  /* 0x0000000800407825 */ /* 0x000fc400078e0038 */
[----:B------:R-:W2:Y:S02]  /*0570*/  LDG.E.64.CONSTANT R22, desc[UR4][R22.64] ;  /* 0x0000000416167981 */ /* 0x000ea4000c1e9b00 */
[----:B------:R-:W-:Y:S02]  /*0580*/  IMAD.WIDE.U32 R60, R3, 0x9a0, R52 ;  /* 0x000009a0033c7825 */ /* 0x000fe400078e0034 */
[----:B------:R-:W2:Y:S02]  /*0590*/  LDG.E.64.CONSTANT R64, desc[UR4][R64.64] ;  /* 0x0000000440407981 */ /* 0x000ea4000c1e9b00 */
[C---:B------:R-:W-:Y:S01]  /*05a0*/  IMAD.WIDE.U32 R58, R2.reuse, 0x8, R58 ;  /* 0x00000008023a7825 */ /* 0x040fe200078e003a */
[C---:B------:R-:W-:Y:S01]  /*05b0*/  IADD3 R91, PT, PT, R2.reuse, -0x4, RZ ;  /* 0xfffffffc025b7810 */ /* 0x040fe20007ffe0ff */
[----:B------:R-:W2:Y:S02]  /*05c0*/  LDG.E.64.CONSTANT R40, desc[UR4][R40.64+0x20] ;  /* 0x0000200428287981 */ /* 0x000ea4000c1e9b00 */
[----:B------:R-:W-:-:S02]  /*05d0*/  IMAD.WIDE.U32 R60, R2, 0x8, R60 ;  /* 0x00000008023c7825 */ /* 0x000fc400078e003c */
[----:B------:R-:W2:Y:S04]  /*05e0*/  LDG.E.64.CONSTANT R72, desc[UR4][R58.64+0x1340] ;  /* 0x001340043a487981 */ /* 0x000ea8000c1e9b00 */
[----:B------:R-:W2:Y:S01]  /*05f0*/  LDG.E.64.CONSTANT R18, desc[UR4][R60.64+0x1340] ;  /* 0x001340043c127981 */ /* 0x000ea2000c1e9b00 */
[----:B------:R-:W-:Y:S01]  /*0600*/  IADD3 R89, PT, PT, R3, -0x3, RZ ;  /* 0xfffffffd03597810 */ /* 0x000fe20007ffe0ff */
[----:B------:R-:W-:Y:S02]  /*0610*/  IMAD.WIDE.U32 R26, R91, 0x8, R26 ;  /* 0x000000085b1a7825 */ /* 0x000fe400078e001a */
[----:B------:R-:W2:Y:S02]  /*0620*/  LDG.E.64.CONSTANT R82, desc[UR4][R58.64+0x9a0] ;  /* 0x0009a0043a527981 */ /* 0x000ea4000c1e9b00 */
[----:B------:R-:W-:-:S02]  /*0630*/  IMAD.WIDE.U32 R84, R89, 0x9a0, R48 ;  /* 0x000009a059547825 */ /* 0x000fc400078e0030 */
[----:B------:R-:W2:Y:S02]  /*0640*/  LDG.E.64.CONSTANT R26, desc[UR4][R26.64] ;  /* 0x000000041a1a7981 */ /* 0x000ea4000c1e9b00 */
[----:B------:R-:W-:Y:S02]  /*0650*/  IMAD.WIDE.U32 R84, R2, 0x8, R84 ;  /* 0x0000000802547825 */ /* 0x000fe400078e0054 */
[----:B------:R-:W2:Y:S04]  /*0660*/  LDG.E.64.CONSTANT R42, desc[UR4][R42.64+0x20] ;  /* 0x000020042a2a7981 */ /* 0x000ea8000c1e9b00 */
[----:B------:R-:W2:Y:S01]  /*0670*/  LDG.E.64.CONSTANT R84, desc[UR4][R84.64] ;  /* 0x0000000454547981 */ /* 0x000ea2000c1e9b00 */
[----:B------:R-:W-:Y:S01]  /*0680*/  IMAD.WIDE.U32 R56, R91, 0x8, R56 ;  /* 0x000000085b387825 */ /* 0x000fe200078e0038 */
[----:B------:R-:W-:Y:S01]  /*0690*/  UMOV UR14, 0x9999999a ;  /* 0x9999999a000e7882 */ /* 0x000fe20000000000 */
[----:B------:R-:W-:-:S04]  /*06a0*/  UMOV UR15, 0x3fc99999 ;  /* 0x3fc99999000f7882 */ /* 0x000fc80000000000 */
[----:B------:R-:W2:Y:S01]  /*06b0*/  LDG.E.64.CONSTANT R56, desc[UR4][R56.64] ;  /* 0x0000000438387981 */ /* 0x000ea2000c1e9b00 */
[----:B------:R-:W-:Y:S01]  /*06c0*/  UMOV UR16, 0x9999999a ;  /* 0x9999999a00107882 */ /* 0x000fe20000000000 */
[----:B------:R-:W-:Y:S01]  /*06d0*/  UMOV UR17, 0x3fe99999 ;  /* 0x3fe9999900117882 */ /* 0x000fe20000000000 */
[----:B---3--:R-:W-:Y:S02]  /*06e0*/  DADD R76, R32, -R16 ;  /* 0x00000000204c7229 */ /* 0x008fe40000000810 */
[----:B----4-:R-:W-:-:S06]  /*06f0*/  DADD R54, R34, -R38 ;  /* 0x0000000022367229 */ /* 0x010fcc0000000826 */
[----:B------:R-:W-:Y:S02]  /*0700*/  DMUL R76, R76, UR6 ;  /* 0x000000064c4c7c28 */ /* 0x000fe40008000000 */
[----:B------:R-:W-:-:S06]  /*0710*/  DMUL R38, R38, R14 ;  /* 0x0000000e26267228 */ /* 0x000fcc0000000000 */
[----:B------:R-:W-:Y:S02]  /*0720*/  DFMA R54, R54, UR8, -R76 ;  /* 0x0000000836367c2b */ /* 0x000fe4000800084c */
[----:B------:R-:W-:Y:S02]  /*0730*/  DADD R76, R74, -R50 ;  /* 0x000000004a4c7229 */ /* 0x000fe40000000832 */
[----:B-----5:R-:W-:Y:S02]  /*0740*/  DMUL R50, R50, R28 ;  /* 0x0000001c32327228 */ /* 0x020fe40000000000 */
[----:B--2---:R-:W-:Y:S01]  /*0750*/  DFMA R34, R34, R36, -R38 ;  /* 0x000000242222722b */ /* 0x004fe20000000826 */
[----:B------:R-:W-:-:S05]  /*0760*/  IMAD.WIDE.U32 R38, R6, 0x9a0, R52 ;  /* 0x000009a006267825 */ /* 0x000fca00078e0034 */
[----:B------:R-:W-:Y:S01]  /*0770*/  DFMA R74, R74, R12, -R50 ;  /* 0x0000000c4a4a722b */ /* 0x000fe20000000832 */
[----:B------:R-:W-:-:S04]  /*0780*/  IMAD.WIDE.U32 R50, R6, 0x9a0, R48 ;  /* 0x000009a006327825 */ /* 0x000fc800078e0030 */
[----:B------:R-:W-:Y:S01]  /*0790*/  IMAD.WIDE.U32 R80, R2, 0x8, R50 ;  /* 0x0000000802507825 */ /* 0x000fe200078e0032 */
[----:B------:R-:W-:Y:S02]  /*07a0*/  DMUL R78, R16, R8 ;  /* 0x00000008104e7228 */ /* 0x000fe40000000000 */
[----:B------:R-:W-:-:S03]  /*07b0*/  DADD R62, R34, R62 ;  /* 0x00000000223e7229 */ /* 0x000fc6000000003e */
[----:B------:R-:W2:Y:S01]  /*07c0*/  LDG.E.64.CONSTANT R80, desc[UR4][R80.64] ;  /* 0x0000000450507981 */ /* 0x000ea2000c1e9b00 */
[C---:B------:R-:W-:Y:S01]  /*07d0*/  IMAD.WIDE.U32 R34, R2.reuse, 0x8, R38 ;  /* 0x0000000802227825 */ /* 0x040fe200078e0026 */
[----:B------:R-:W-:Y:S02]  /*07e0*/  DFMA R16, R76, UR10, R54 ;  /* 0x0000000a4c107c2b */ /* 0x000fe40008000036 */
[----:B------:R-:W-:Y:S01]  /*07f0*/  DFMA R32, R32, R30, -R78 ;  /* 0x0000001e2020722b */ /* 0x000fe2000000084e */
[----:B------:R-:W-:Y:S02]  /*0800*/  IADD3 R55, PT, PT, R2, -0x4, RZ ;  /* 0xfffffffc02377810 */ /* 0x000fe40007ffe0ff */
[----:B------:R-:W2:Y:S03]  /*0810*/  LDG.E.64.CONSTANT R34, desc[UR4][R34.64] ;  /* 0x0000000422227981 */ /* 0x000ea6000c1e9b00 */
[----:B------:R-:W-:-:S02]  /*0820*/  IMAD.WIDE.U32 R20, R55, 0x8, R20 ;  /* 0x0000000837147825 */ /* 0x000fc400078e0014 */
[----:B------:R-:W-:Y:S01]  /*0830*/  DADD R44, R32, R44 ;  /* 0x00000000202c7229 */ /* 0x000fe2000000002c */
[----:B------:R-:W0:Y:S01]  /*0840*/  LDC.64 R54, c[0x0][0x3a8] ;  /* 0x0000ea00ff367b82 */ /* 0x000e220000000a00 */
[----:B------:R-:W-:Y:S01]  /*0850*/  IMAD.WIDE.U32 R38, R89, 0x9a0, R52 ;  /* 0x000009a059267825 */ /* 0x000fe200078e0034 */
[----:B------:R-:W3:Y:S01]  /*0860*/  LDG.E.64.CONSTANT R32, desc[UR4][R60.64+0x9a0] ;  /* 0x0009a0043c207981 */ /* 0x000ee2000c1e9b00 */
[----:B------:R-:W-:-:S03]  /*0870*/  IADD3 R51, PT, PT, R3, -0x4, RZ ;  /* 0xfffffffc03337810 */ /* 0x000fc60007ffe0ff */
[----:B------:R-:W4:Y:S01]  /*0880*/  LDG.E.64.CONSTANT R20, desc[UR4][R20.64] ;  /* 0x0000000414147981 */ /* 0x000f22000c1e9b00 */
[----:B------:R-:W-:-:S04]  /*0890*/  IMAD.WIDE.U32 R38, R2, 0x8, R38 ;  /* 0x0000000802267825 */ /* 0x000fc800078e0026 */
[C---:B------:R-:W-:Y:S02]  /*08a0*/  IMAD.WIDE.U32 R48, R51.reuse, 0x9a0, R48 ;  /* 0x000009a033307825 */ /* 0x040fe400078e0030 */
[----:B------:R-:W5:Y:S02]  /*08b0*/  LDG.E.64.CONSTANT R38, desc[UR4][R38.64] ;  /* 0x0000000426267981 */ /* 0x000f64000c1e9b00 */
[----:B------:R-:W-:Y:S01]  /*08c0*/  IMAD.WIDE.U32 R52, R51, 0x9a0, R52 ;  /* 0x000009a033347825 */ /* 0x000fe200078e0034 */
[----:B------:R-:W-:Y:S01]  /*08d0*/  DADD R70, R44, -R70 ;  /* 0x000000002c467229 */ /* 0x000fe20000000846 */
[----:B------:R-:W5:Y:S02]  /*08e0*/  LDG.E.64.CONSTANT R50, desc[UR4][R24.64+0x20] ;  /* 0x0000200418327981 */ /* 0x000f64000c1e9b00 */
[C---:B------:R-:W-:Y:S01]  /*08f0*/  IMAD.WIDE.U32 R48, R2.reuse, 0x8, R48 ;  /* 0x0000000802307825 */ /* 0x040fe200078e0030 */
[----:B------:R-:W-:Y:S01]  /*0900*/  DADD R62, R62, -R46 ;  /* 0x000000003e3e7229 */ /* 0x000fe2000000082e */
[----:B------:R-:W5:Y:S02]  /*0910*/  LDG.E.64.CONSTANT R44, desc[UR4][R58.64+0x1ce0] ;  /* 0x001ce0043a2c7981 */ /* 0x000f64000c1e9b00 */
[----:B------:R-:W-:-:S02]  /*0920*/  IMAD.WIDE.U32 R52, R2, 0x8, R52 ;  /* 0x0000000802347825 */ /* 0x000fc400078e0034 */
[----:B------:R-:W5:Y:S01]  /*0930*/  LDG.E.64.CONSTANT R46, desc[UR4][R60.64+0x1ce0] ;  /* 0x001ce0043c2e7981 */ /* 0x000f62000c1e9b00 */
[----:B------:R-:W-:-:S03]  /*0940*/  DADD R66, R74, R66 ;  /* 0x000000004a427229 */ /* 0x000fc60000000042 */
[----:B------:R-:W5:Y:S01]  /*0950*/  LDG.E.64.CONSTANT R48, desc[UR4][R48.64] ;  /* 0x0000000430307981 */ /* 0x000f62000c1e9b00 */
[----:B0-----:R-:W-:-:S03]  /*0960*/  IMAD.WIDE.U32 R54, R4, 0xb9480, R54 ;  /* 0x000b948004367825 */ /* 0x001fc600078e0036 */
[----:B------:R-:W5:Y:S01]  /*0970*/  LDG.E.64.CONSTANT R52, desc[UR4][R52.64] ;  /* 0x0000000434347981 */ /* 0x000f62000c1e9b00 */
[----:B------:R-:W-:Y:S01]  /*0980*/  DMUL R70, R70, UR14 ;  /* 0x0000000e46467c28 */ /* 0x000fe20008000000 */
[C---:B------:R-:W-:Y:S02]  /*0990*/  IADD3 R75, PT, PT, R3.reuse, -0x1, RZ ;  /* 0xffffffff034b7810 */ /* 0x040fe40007ffe0ff */
[----:B------:R-:W-:Y:S01]  /*09a0*/  IADD3 R77, PT, PT, R3, -0x2, RZ ;  /* 0xfffffffe034d7810 */ /* 0x000fe20007ffe0ff */
[----:B------:R-:W5:Y:S02]  /*09b0*/  LDG.E.64.CONSTANT R58, desc[UR4][R58.64+0x2680] ;  /* 0x002680043a3a7981 */ /* 0x000f64000c1e9b00 */
[----:B------:R-:W-:Y:S02]  /*09c0*/  IMAD.WIDE.U32 R74, R75, 0x9a0, R54 ;  /* 0x000009a04b4a7825 */ /* 0x000fe400078e0036 */
[----:B------:R-:W5:Y:S01]  /*09d0*/  LDG.E.64.CONSTANT R60, desc[UR4][R60.64+0x2680] ;  /* 0x002680043c3c7981 */ /* 0x000f62000c1e9b00 */
[----:B------:R-:W-:-:S02]  /*09e0*/  DMUL R68, R68, R22 ;  /* 0x0000001644447228 */ /* 0x000fc40000000000 */
[----:B------:R-:W-:Y:S01]  /*09f0*/  DFMA R62, R62, UR16, -R70 ;  /* 0x000000103e3e7c2b */ /* 0x000fe20008000846 */
[----:B------:R-:W-:Y:S01]  /*0a00*/  IMAD.WIDE.U32 R70, R77, 0x9a0, R54 ;  /* 0x000009a04d467825 */ /* 0x000fe200078e0036 */
[----:B------:R-:W-:-:S03]  /*0a10*/  DADD R64, R66, -R64 ;  /* 0x0000000042407229 */ /* 0x000fc60000000840 */
[----:B------:R-:W-:-:S04]  /*0a20*/  IMAD.WIDE.U32 R66, R3, 0x9a0, R54 ;  /* 0x000009a003427825 */ /* 0x000fc800078e0036 */
[----:B------:R-:W-:Y:S01]  /*0a30*/  IMAD.WIDE.U32 R74, R2, 0x8, R74 ;  /* 0x00000008024a7825 */ /* 0x000fe200078e004a */
[----:B------:R-:W-:-:S03]  /*0a40*/  DFMA R68, R72, R18, -R68 ;  /* 0x000000124844722b */ /* 0x000fc60000000844 */
[C---:B------:R-:W-:Y:S02]  /*0a50*/  IMAD.WIDE.U32 R70, R2.reuse, 0x8, R70 ;  /* 0x0000000802467825 */ /* 0x040fe400078e0046 */
[----:B------:R-:W5:Y:S02]  /*0a60*/  LDG.E.64.CONSTANT R74, desc[UR4][R74.64] ;  /* 0x000000044a4a7981 */ /* 0x000f64000c1e9b00 */
[----:B------:R-:W-:Y:S02]  /*0a70*/  IMAD.WIDE.U32 R72, R2, 0x8, R66 ;  /* 0x0000000802487825 */ /* 0x000fe400078e0042 */
[----:B------:R-:W5:Y:S04]  /*0a80*/  LDG.E.64.CONSTANT R70, desc[UR4][R70.64] ;  /* 0x0000000446467981 */ /* 0x000f68000c1e9b00 */
[----:B------:R-:W5:Y:S04]  /*0a90*/  LDG.E.64.CONSTANT R76, desc[UR4][R72.64+0x1340] ;  /* 0x00134004484c7981 */ /* 0x000f68000c1e9b00 */
[----:B------:R-:W5:Y:S01]  /*0aa0*/  LDG.E.64.CONSTANT R78, desc[UR4][R72.64+0x9a0] ;  /* 0x0009a004484e7981 */ /* 0x000f62000c1e9b00 */
[----:B------:R-:W-:Y:S01]  /*0ab0*/  DMUL R68, R68, UR14 ;  /* 0x0000000e44447c28 */ /* 0x000fe20008000000 */
[----:B------:R-:W-:Y:S01]  /*0ac0*/  UMOV UR12, 0x3126e979 ;  /* 0x3126e979000c7882 */ /* 0x000fe20000000000 */
[----:B------:R-:W-:Y:S01]  /*0ad0*/  UMOV UR13, 0x3f6cac08 ;  /* 0x3f6cac08000d7882 */ /* 0x000fe20000000000 */
[----:B------:R-:W-:Y:S01]  /*0ae0*/  UMOV UR18, 0x6a7ef9db ;  /* 0x6a7ef9db00127882 */ /* 0x000fe20000000000 */
[----:B------:R-:W-:-:S02]  /*0af0*/  UMOV UR19, 0x3fa374bc ;  /* 0x3fa374bc00137882 */ /* 0x000fc40000000000 */
[----:B------:R-:W-:Y:S01]  /*0b00*/  DFMA R62, R64, UR18, R62 ;  /* 0x00000012403e7c2b */ /* 0x000fe2000800003e */
[----:B------:R-:W-:Y:S01]  /*0b10*/  UMOV UR20, 0x3126e979 ;  /* 0x3126e97900147882 */ /* 0x000fe20000000000 */
[----:B------:R-:W-:Y:S01]  /*0b20*/  UMOV UR21, 0x3f6cac08 ;  /* 0x3f6cac0800157882 */ /* 0x000fe20000000000 */
[----:B------:R-:W-:-:S04]  /*0b30*/  IMAD.WIDE.U32 R92, R89, 0x9a0, R10 ;  /* 0x000009a0595c7825 */ /* 0x000fc800078e000a */
[----:B------:R-:W-:-:S06]  /*0b40*/  IMAD.WIDE.U32 R92, R2, 0x8, R92 ;  /* 0x00000008025c7825 */ /* 0x000fcc00078e005c */
[----:B------:R-:W5:Y:S01]  /*0b50*/  LDG.E.64.CONSTANT R92, desc[UR4][R92.64] ;  /* 0x000000045c5c7981 */ /* 0x000f62000c1e9b00 */
[----:B--2---:R-:W-:-:S08]  /*0b60*/  DMUL R80, R80, R34 ;  /* 0x0000002250507228 */ /* 0x004fd00000000000 */
[----:B---3--:R-:W-:Y:S02]  /*0b70*/  DFMA R80, R82, R32, -R80 ;  /* 0x000000205250722b */ /* 0x008fe40000000850 */
[----:B----4-:R-:W-:-:S08]  /*0b80*/  DMUL R82, R20, R26 ;  /* 0x0000001a14527228 */ /* 0x010fd00000000000 */
[----:B------:R-:W-:Y:S02]  /*0b90*/  DFMA R82, R40, R42, -R82 ;  /* 0x0000002a2852722b */ /* 0x000fe40000000852 */
[----:B-----5:R-:W-:Y:S02]  /*0ba0*/  DMUL R84, R84, R38 ;  /* 0x0000002654547228 */ /* 0x020fe40000000000 */
[----:B------:R-:W-:-:S04]  /*0bb0*/  DADD R20, R40, -R20 ;  /* 0x0000000028147229 */ /* 0x000fc80000000814 */
[----:B------:R-:W-:Y:S02]  /*0bc0*/  DADD R50, R82, R50 ;  /* 0x0000000052327229 */ /* 0x000fe40000000032 */
[----:B------:R-:W-:Y:S02]  /*0bd0*/  DFMA R68, R80, UR16, -R68 ;  /* 0x0000001050447c2b */ /* 0x000fe40008000844 */
[----:B------:R-:W-:Y:S02]  /*0be0*/  DFMA R44, R44, R46, -R84 ;  /* 0x0000002e2c2c722b */ /* 0x000fe40000000854 */
[----:B------:R-:W-:Y:S02]  /*0bf0*/  DMUL R48, R48, R52 ;  /* 0x0000003430307228 */ /* 0x000fe40000000000 */
[----:B------:R-:W-:Y:S01]  /*0c00*/  DADD R50, R50, -R56 ;  /* 0x0000000032327229 */ /* 0x000fe20000000838 */
[----:B------:R-:W-:Y:S01]  /*0c10*/  IADD3 R57, PT, PT, R3, -0x3, RZ ;  /* 0xfffffffd03397810 */ /* 0x000fe20007ffe0ff */
[----:B------:R-:W-:-:S02]  /*0c20*/  DFMA R16, R20, -UR12, R16 ;  /* 0x8000000c14107c2b */ /* 0x000fc40008000010 */
[----:B------:R-:W-:Y:S01]  /*0c30*/  DFMA R40, R44, UR18, R68 ;  /* 0x000000122c287c2b */ /* 0x000fe20008000044 */
[----:B------:R-:W-:Y:S01]  /*0c40*/  IMAD.WIDE.U32 R20, R7, 0x8, R66 ;  /* 0x0000000807147825 */ /* 0x000fe200078e0042 */
[----:B------:R-:W-:-:S03]  /*0c50*/  DFMA R48, R58, R60, -R48 ;  /* 0x0000003c3a30722b */ /* 0x000fc60000000830 */
[----:B------:R-:W-:Y:S02]  /*0c60*/  IMAD.WIDE.U32 R56, R57, 0x9a0, R54 ;  /* 0x000009a039387825 */ /* 0x000fe400078e0036 */
[----:B------:R-:W2:Y:S01]  /*0c70*/  LDG.E.64.CONSTANT R20, desc[UR4][R20.64] ;  /* 0x0000000414147981 */ /* 0x000ea2000c1e9b00 */
[----:B------:R-:W-:Y:S02]  /*0c80*/  DFMA R44, R50, -UR20, R62 ;  /* 0x80000014322c7c2b */ /* 0x000fe4000800003e */
[----:B------:R-:W-:Y:S01]  /*0c90*/  DFMA R40, R48, -UR20, R40 ;  /* 0x8000001430287c2b */ /* 0x000fe20008000028 */
[----:B------:R-:W-:-:S04]  /*0ca0*/  IMAD.WIDE.U32 R50, R2, 0x8, R56 ;  /* 0x0000000802327825 */ /* 0x000fc800078e0038 */
[----:B------:R-:W-:Y:S02]  /*0cb0*/  IMAD.WIDE.U32 R48, R2, 0x8, R66 ;  /* 0x0000000802307825 */ /* 0x000fe400078e0042 */
[----:B------:R-:W3:Y:S01]  /*0cc0*/  LDG.E.64.CONSTANT R50, desc[UR4][R50.64] ;  /* 0x0000000432327981 */ /* 0x000ee2000c1e9b00 */
[----:B------:R-:W-:-:S03]  /*0cd0*/  DMUL R62, R74, R34 ;  /* 0x000000224a3e7228 */ /* 0x000fc60000000000 */
[----:B------:R-:W4:Y:S01]  /*0ce0*/  LDG.E.64.CONSTANT R56, desc[UR4][R48.64+0x10] ;  /* 0x0000100430387981 */ /* 0x000f22000c1e9b00 */
[----:B------:R-:W-:Y:S01]  /*0cf0*/  IMAD.WIDE.U32 R58, R5, 0x8, R66 ;  /* 0x00000008053a7825 */ /* 0x000fe200078e0042 */
[----:B------:R-:W-:Y:S01]  /*0d00*/  DADD R82, R76, -R70 ;  /* 0x000000004c527229 */ /* 0x000fe20000000846 */
[----:B------:R-:W-:Y:S01]  /*0d10*/  IADD3 R5, PT, PT, R3, -0x4, RZ ;  /* 0xfffffffc03057810 */ /* 0x000fe20007ffe0ff */
[----:B------:R-:W-:-:S03]  /*0d20*/  DMUL R64, R70, R22 ;  /* 0x0000001646407228 */ /* 0x000fc60000000000 */
[----:B------:R-:W5:Y:S01]  /*0d30*/  LDG.E.64.CONSTANT R58, desc[UR4][R58.64] ;  /* 0x000000043a3a7981 */ /* 0x000f62000c1e9b00 */
[C---:B------:R-:W-:Y:S02]  /*0d40*/  DADD R74, R78.reuse, -R74 ;  /* 0x000000004e4a7229 */ /* 0x040fe4000000084a */
[----:B------:R-:W-:Y:S01]  /*0d50*/  DFMA R78, R78, R32, -R62 ;  /* 0x000000204e4e722b */ /* 0x000fe2000000083e */
[----:B------:R-:W-:Y:S01]  /*0d60*/  IMAD.WIDE.U32 R80, R87, 0x9a0, R10 ;  /* 0x000009a057507825 */ /* 0x000fe200078e000a */
[----:B------:R-:W5:Y:S01]  /*0d70*/  LDG.E.64.CONSTANT R62, desc[UR4][R72.64+0x1ce0] ;  /* 0x001ce004483e7981 */ /* 0x000f62000c1e9b00 */
[----:B------:R-:W-:Y:S01]  /*0d80*/  DMUL R82, R82, UR6 ;  /* 0x0000000652527c28 */ /* 0x000fe20008000000 */
[----:B------:R-:W0:Y:S01]  /*0d90*/  LDCU.64 UR6, c[0x0][0x3e0] ;  /* 0x00007c00ff0677ac */ /* 0x000e220008000a00 */
[----:B------:R-:W-:Y:S01]  /*0da0*/  IMAD.WIDE.U32 R70, R5, 0x9a0, R54 ;  /* 0x000009a005467825 */ /* 0x000fe200078e0036 */
[----:B------:R-:W5:Y:S01]  /*0db0*/  LDG.E.64.CONSTANT R68, desc[UR4][R48.64+0x8] ;  /* 0x0000080430447981 */ /* 0x000f62000c1e9b00 */
[----:B------:R-:W-:-:S02]  /*0dc0*/  DFMA R76, R76, R18, -R64 ;  /* 0x000000124c4c722b */ /* 0x000fc40000000840 */
[--C-:B------:R-:W-:Y:S01]  /*0dd0*/  IMAD.WIDE.U32 R54, R0, 0x8, R66.reuse ;  /* 0x0000000800367825 */ /* 0x100fe200078e0042 */
[----:B------:R-:W5:Y:S03]  /*0de0*/  LDG.E.64.CONSTANT R64, desc[UR4][R24.64+0x1340] ;  /* 0x0013400418407981 */ /* 0x000f66000c1e9b00 */
[----:B------:R-:W-:Y:S01]  /*0df0*/  IMAD.WIDE.U32 R84, R91, 0x8, R66 ;  /* 0x000000085b547825 */ /* 0x000fe200078e0042 */
[----:B------:R-:W-:Y:S01]  /*0e00*/  DFMA R66, R74, UR8, -R82 ;  /* 0x000000084a427c2b */ /* 0x000fe20008000852 */
[----:B------:R-:W5:Y:S02]  /*0e10*/  LDG.E.64.CONSTANT R54, desc[UR4][R54.64] ;  /* 0x0000000436367981 */ /* 0x000f64000c1e9b00 */
[----:B------:R-:W-:Y:S02]  /*0e20*/  IMAD.WIDE.U32 R70, R2, 0x8, R70 ;  /* 0x0000000802467825 */ /* 0x000fe400078e0046 */
[----:B------:R-:W5:Y:S02]  /*0e30*/  LDG.E.64.CONSTANT R74, desc[UR4][R24.64+0x9a0] ;  /* 0x0009a004184a7981 */ /* 0x000f64000c1e9b00 */
[----:B------:R-:W-:-:S02]  /*0e40*/  IMAD.WIDE.U32 R82, R6, 0x9a0, R10 ;  /* 0x000009a006527825 */ /* 0x000fc400078e000a */
[----:B------:R-:W5:Y:S02]  /*0e50*/  LDG.E.64.CONSTANT R70, desc[UR4][R70.64] ;  /* 0x0000000446467981 */ /* 0x000f64000c1e9b00 */
[C---:B------:R-:W-:Y:S02]  /*0e60*/  IMAD.WIDE.U32 R6, R2.reuse, 0x8, R80 ;  /* 0x0000000802067825 */ /* 0x040fe400078e0050 */
[----:B------:R-:W5:Y:S02]  /*0e70*/  LDG.E.64.CONSTANT R80, desc[UR4][R48.64+0x18] ;  /* 0x0000180430507981 */ /* 0x000f64000c1e9b00 */
[----:B------:R-:W-:Y:S02]  /*0e80*/  IMAD.WIDE.U32 R82, R2, 0x8, R82 ;  /* 0x0000000802527825 */ /* 0x000fe400078e0052 */
[----:B------:R-:W5:Y:S04]  /*0e90*/  LDG.E.64.CONSTANT R6, desc[UR4][R6.64] ;  /* 0x0000000406067981 */ /* 0x000f68000c1e9b00 */
[----:B------:R-:W5:Y:S04]  /*0ea0*/  LDG.E.64.CONSTANT R72, desc[UR4][R72.64+0x2680] ;  /* 0x0026800448487981 */ /* 0x000f68000c1e9b00 */
[----:B------:R-:W5:Y:S04]  /*0eb0*/  LDG.E.64.CONSTANT R82, desc[UR4][R82.64] ;  /* 0x0000000452527981 */ /* 0x000f68000c1e9b00 */
[----:B------:R-:W5:Y:S04]  /*0ec0*/  LDG.E.64.CONSTANT R90, desc[UR4][R24.64+0x1ce0] ;  /* 0x001ce004185a7981 */ /* 0x000f68000c1e9b00 */
[----:B------:R-:W5:Y:S04]  /*0ed0*/  LDG.E.64.CONSTANT R84, desc[UR4][R84.64] ;  /* 0x0000000454547981 */ /* 0x000f68000c1e9b00 */
[----:B------:R-:W5:Y:S04]  /*0ee0*/  LDG.E.64.CONSTANT R48, desc[UR4][R48.64+0x20] ;  /* 0x0000200430307981 */ /* 0x000f68000c1e9b00 */
[----:B------:R-:W5:Y:S01]  /*0ef0*/  LDG.E.64.CONSTANT R24, desc[UR4][R24.64+0x2680] ;  /* 0x0026800418187981 */ /* 0x000f62000c1e9b00 */
[----:B--2---:R-:W-:-:S08]  /*0f00*/  DMUL R20, R8, R20 ;  /* 0x0000001408147228 */ /* 0x004fd00000000000 */
[----:B----4-:R-:W-:Y:S02]  /*0f10*/  DFMA R20, R30, R56, -R20 ;  /* 0x000000381e14722b */ /* 0x010fe40000000814 */
[----:B---3--:R-:W-:Y:S02]  /*0f20*/  DMUL R56, R50, R38 ;  /* 0x0000002632387228 */ /* 0x008fe40000000000 */
[----:B-----5:R-:W-:Y:S02]  /*0f30*/  DMUL R58, R14, R58 ;  /* 0x0000003a0e3a7228 */ /* 0x020fe40000000000 */
[----:B------:R-:W-:-:S04]  /*0f40*/  DADD R50, R62, -R50 ;  /* 0x000000003e327229 */ /* 0x000fc80000000832 */
[----:B------:R-:W-:Y:S02]  /*0f50*/  DFMA R56, R62, R46, -R56 ;  /* 0x0000002e3e38722b */ /* 0x000fe40000000838 */
[----:B------:R-:W-:Y:S01]  /*0f60*/  DMUL R62, R20, UR14 ;  /* 0x0000000e143e7c28 */ /* 0x000fe20008000000 */
[----:B------:R-:W1:Y:S01]  /*0f70*/  LDC.64 R20, c[0x0][0x3b0] ;  /* 0x0000ec00ff147b82 */ /* 0x000e620000000a00 */
[----:B------:R-:W-:Y:S02]  /*0f80*/  DFMA R58, R36, R68, -R58 ;  /* 0x00000044243a722b */ /* 0x000fe4000000083a */
[----:B------:R-:W-:Y:S02]  /*0f90*/  DADD R64, R76, R64 ;  /* 0x000000004c407229 */ /* 0x000fe40000000040 */
[----:B------:R-:W-:-:S04]  /*0fa0*/  DMUL R54, R28, R54 ;  /* 0x000000361c367228 */ /* 0x000fc80000000000 */
[----:B------:R-:W-:Y:S02]  /*0fb0*/  DFMA R58, R58, UR16, -R62 ;  /* 0x000000103a3a7c2b */ /* 0x000fe4000800083e */
[----:B------:R-:W-:Y:S02]  /*0fc0*/  DADD R74, R78, R74 ;  /* 0x000000004e4a7229 */ /* 0x000fe4000000004a */
[----:B------:R-:W-:Y:S02]  /*0fd0*/  DMUL R62, R70, R52 ;  /* 0x00000034463e7228 */ /* 0x000fe40000000000 */
[----:B------:R-:W-:Y:S02]  /*0fe0*/  DFMA R50, R50, UR10, R66 ;  /* 0x0000000a32327c2b */ /* 0x000fe40008000042 */
[----:B------:R-:W-:Y:S02]  /*0ff0*/  DADD R6, R64, -R6 ;  /* 0x0000000040067229 */ /* 0x000fe40000000806 */
[----:B------:R-:W-:-:S02]  /*1000*/  DFMA R54, R12, R80, -R54 ;  /* 0x000000500c36722b */ /* 0x000fc40000000836 */
[C---:B------:R-:W-:Y:S01]  /*1010*/  DADD R70, R72.reuse, -R70 ;  /* 0x0000000048467229 */ /* 0x040fe20000000846 */
[----:B-1----:R-:W-:Y:S01]  /*1020*/  IMAD.WIDE.U32 R20, R4, 0xb9480, R20 ;  /* 0x000b948004147825 */ /* 0x002fe200078e0014 */
[----:B------:R-:W-:Y:S02]  /*1030*/  DFMA R72, R72, R60, -R62 ;  /* 0x0000003c4848722b */ /* 0x000fe4000000083e */
[----:B------:R-:W-:Y:S02]  /*1040*/  DADD R74, R74, -R82 ;  /* 0x000000004a4a7229 */ /* 0x000fe40000000852 */
[----:B------:R-:W-:Y:S02]  /*1050*/  DMUL R62, R6, UR14 ;  /* 0x0000000e063e7c28 */ /* 0x000fe40008000000 */
[----:B------:R-:W-:Y:S02]  /*1060*/  DFMA R6, R54, UR18, R58 ;  /* 0x0000001236067c2b */ /* 0x000fe4000800003a */
[----:B------:R-:W-:Y:S01]  /*1070*/  DFMA R50, R70, -UR12, R50 ;  /* 0x8000000c46327c2b */ /* 0x000fe20008000032 */
[C-C-:B------:R-:W-:Y:S01]  /*1080*/  IMAD.WIDE.U32 R54, R3.reuse, 0x9a0, R20.reuse ;  /* 0x000009a003367825 */ /* 0x140fe200078e0014 */
[----:B------:R-:W-:Y:S01]  /*1090*/  DADD R90, R56, R90 ;  /* 0x00000000385a7229 */ /* 0x000fe2000000005a */
[C---:B------:R-:W-:Y:S01]  /*10a0*/  IADD3 R71, PT, PT, R2.reuse, -0x2, RZ ;  /* 0xfffffffe02477810 */ /* 0x040fe20007ffe0ff */
[----:B------:R-:W-:Y:S01]  /*10b0*/  DFMA R56, R74, UR16, -R62 ;  /* 0x000000104a387c2b */ /* 0x000fe2000800083e */
[----:B------:R-:W-:Y:S01]  /*10c0*/  IADD3 R59, PT, PT, R3, -0x1, RZ ;  /* 0xffffffff033b7810 */ /* 0x000fe20007ffe0ff */
[----:B------:R-:W-:Y:S01]  /*10d0*/  IMAD.WIDE.U32 R62, R87, 0x9a0, R20 ;  /* 0x000009a0573e7825 */ /* 0x000fe200078e0014 */
[----:B------:R-:W-:-:S03]  /*10e0*/  IADD3 R77, PT, PT, R2, -0x1, RZ ;  /* 0xffffffff024d7810 */ /* 0x000fc60007ffe0ff */
[----:B------:R-:W-:-:S04]  /*10f0*/  IMAD.WIDE.U32 R70, R71, 0x8, R54 ;  /* 0x0000000847467825 */ /* 0x000fc800078e0036 */
[----:B------:R-:W-:-:S04]  /*1100*/  IMAD.WIDE.U32 R58, R59, 0x9a0, R20 ;  /* 0x000009a03b3a7825 */ /* 0x000fc800078e0014 */
[----:B------:R-:W-:-:S04]  /*1110*/  IMAD.WIDE.U32 R62, R2, 0x8, R62 ;  /* 0x00000008023e7825 */ /* 0x000fc800078e003e */
[----:B------:R-:W-:Y:S02]  /*1120*/  IMAD.WIDE.U32 R66, R5, 0x9a0, R10 ;  /* 0x000009a005427825 */ /* 0x000fe400078e000a */
[----:B------:R-:W2:Y:S02]  /*1130*/  LDG.E.64.CONSTANT R10, desc[UR4][R70.64] ;  /* 0x00000004460a7981 */ /* 0x000ea4000c1e9b00 */
[C---:B------:R-:W-:Y:S02]  /*1140*/  IMAD.WIDE.U32 R64, R2.reuse, 0x8, R58 ;  /* 0x0000000802407825 */ /* 0x040fe400078e003a */
[----:B------:R-:W3:Y:S02]  /*1150*/  LDG.E.64.CONSTANT R62, desc[UR4][R62.64] ;  /* 0x000000043e3e7981 */ /* 0x000ee4000c1e9b00 */
[--C-:B------:R-:W-:Y:S01]  /*1160*/  IMAD.WIDE.U32 R76, R77, 0x8, R54.reuse ;  /* 0x000000084d4c7825 */ /* 0x100fe200078e0036 */
[----:B------:R-:W-:Y:S01]  /*1170*/  DMUL R84, R26, R84 ;  /* 0x000000541a547228 */ /* 0x000fe20000000000 */
[----:B------:R-:W4:Y:S02]  /*1180*/  LDG.E.64.CONSTANT R64, desc[UR4][R64.64] ;  /* 0x0000000440407981 */ /* 0x000f24000c1e9b00 */
[----:B------:R-:W-:-:S02]  /*1190*/  IMAD.WIDE.U32 R58, R2, 0x8, R54 ;  /* 0x00000008023a7825 */ /* 0x000fc400078e0036 */
[----:B------:R-:W5:Y:S02]  /*11a0*/  LDG.E.64.CONSTANT R76, desc[UR4][R76.64] ;  /* 0x000000044c4c7981 */ /* 0x000f64000c1e9b00 */
[----:B------:R-:W-:Y:S02]  /*11b0*/  IMAD.WIDE.U32 R68, R89, 0x9a0, R20 ;  /* 0x000009a059447825 */ /* 0x000fe400078e0014 */
[----:B------:R-:W5:Y:S04]  /*11c0*/  LDG.E.64.CONSTANT R80, desc[UR4][R58.64+0x10] ;  /* 0x000010043a507981 */ /* 0x000f68000c1e9b00 */
[----:B------:R-:W5:Y:S01]  /*11d0*/  LDG.E.64.CONSTANT R78, desc[UR4][R58.64+0x1340] ;  /* 0x001340043a4e7981 */ /* 0x000f62000c1e9b00 */
[C---:B------:R-:W-:Y:S01]  /*11e0*/  IMAD.WIDE.U32 R68, R2.reuse, 0x8, R68 ;  /* 0x0000000802447825 */ /* 0x040fe200078e0044 */
[----:B------:R-:W-:-:S02]  /*11f0*/  IADD3 R87, PT, PT, R2, -0x3, RZ ;  /* 0xfffffffd02577810 */ /* 0x000fc40007ffe0ff */
[----:B------:R-:W5:Y:S01]  /*1200*/  LDG.E.64.CONSTANT R74, desc[UR4][R58.64+0x8] ;  /* 0x000008043a4a7981 */ /* 0x000f62000c1e9b00 */
[----:B------:R-:W-:Y:S01]  /*1210*/  IMAD.WIDE.U32 R82, R5, 0x9a0, R20 ;  /* 0x000009a005527825 */ /* 0x000fe200078e0014 */
[----:B------:R-:W-:Y:S02]  /*1220*/  DADD R92, R90, -R92 ;  /* 0x000000005a5c7229 */ /* 0x000fe4000000085c */
[----:B------:R-:W5:Y:S01]  /*1230*/  LDG.E.64.CONSTANT R70, desc[UR4][R58.64+0x9a0] ;  /* 0x0009a0043a467981 */ /* 0x000f62000c1e9b00 */
[----:B------:R-:W-:Y:S01]  /*1240*/  DFMA R48, R42, R48, -R84 ;  /* 0x000000302a30722b */ /* 0x000fe20000000854 */
[----:B------:R-:W-:Y:S02]  /*1250*/  IMAD.WIDE.U32 R20, R87, 0x8, R54 ;  /* 0x0000000857147825 */ /* 0x000fe400078e0036 */
[----:B------:R-:W5:Y:S01]  /*1260*/  LDG.E.64.CONSTANT R68, desc[UR4][R68.64] ;  /* 0x0000000444447981 */ /* 0x000f62000c1e9b00 */
[C---:B------:R-:W-:Y:S01]  /*1270*/  IADD3 R85, PT, PT, R2.reuse, -0x4, RZ ;  /* 0xfffffffc02557810 */ /* 0x040fe20007ffe0ff */
[----:B------:R-:W-:Y:S01]  /*1280*/  IMAD.WIDE.U32 R90, R2, 0x8, R82 ;  /* 0x00000008025a7825 */ /* 0x000fe200078e0052 */
[----:B------:R-:W-:Y:S01]  /*1290*/  DFMA R92, R92, UR18, R56 ;  /* 0x000000125c5c7c2b */ /* 0x000fe20008000038 */
[----:B------:R-:W5:Y:S02]  /*12a0*/  LDG.E.64.CONSTANT R20, desc[UR4][R20.64] ;  /* 0x0000000414147981 */ /* 0x000f64000c1e9b00 */
[----:B------:R-:W-:-:S02]  /*12b0*/  IMAD.WIDE.U32 R84, R85, 0x8, R54 ;  /* 0x0000000855547825 */ /* 0x000fc400078e0036 */
[----:B------:R-:W5:Y:S02]  /*12c0*/  LDG.E.64.CONSTANT R54, desc[UR4][R58.64+0x1ce0] ;  /* 0x001ce0043a367981 */ /* 0x000f64000c1e9b00 */
[----:B------:R-:W-:Y:S02]  /*12d0*/  IMAD.WIDE.U32 R66, R2, 0x8, R66 ;  /* 0x0000000802427825 */ /* 0x000fe400078e0042 */
[----:B------:R-:W5:Y:S04]  /*12e0*/  LDG.E.64.CONSTANT R56, desc[UR4][R90.64] ;  /* 0x000000045a387981 */ /* 0x000f68000c1e9b00 */
[----:B------:R-:W5:Y:S04]  /*12f0*/  LDG.E.64.CONSTANT R66, desc[UR4][R66.64] ;  /* 0x0000000442427981 */ /* 0x000f68000c1e9b00 */
[----:B------:R-:W5:Y:S04]  /*1300*/  LDG.E.64.CONSTANT R84, desc[UR4][R84.64] ;  /* 0x0000000454547981 */ /* 0x000f68000c1e9b00 */
[----:B------:R-:W5:Y:S04]  /*1310*/  LDG.E.64.CONSTANT R82, desc[UR4][R58.64+0x18] ;  /* 0x000018043a527981 */ /* 0x000f68000c1e9b00 */
[----:B------:R-:W5:Y:S04]  /*1320*/  LDG.E.64.CONSTANT R86, desc[UR4][R58.64+0x2680] ;  /* 0x002680043a567981 */ /* 0x000f68000c1e9b00 */
[----:B------:R-:W5:Y:S01]  /*1330*/  LDG.E.64.CONSTANT R88, desc[UR4][R58.64+0x20] ;  /* 0x000020043a587981 */ /* 0x000f62000c1e9b00 */
[----:B------:R-:W-:Y:S01]  /*1340*/  DADD R24, R72, R24 ;  /* 0x0000000048187229 */ /* 0x000fe20000000018 */
[----:B------:R-:W-:Y:S01]  /*1350*/  UMOV UR8, 0x3126e979 ;  /* 0x3126e97900087882 */ /* 0x000fe20000000000 */
[----:B------:R-:W-:Y:S01]  /*1360*/  UMOV UR9, 0x3f6cac08 ;  /* 0x3f6cac0800097882 */ /* 0x000fe20000000000 */
[----:B------:R-:W-:-:S02]  /*1370*/  DFMA R48, R48, -UR20, R6 ;  /* 0x8000001430307c2b */ /* 0x000fc40008000006 */
[----:B0-----:R-:W-:Y:S02]  /*1380*/  DMUL R50, R50, UR6 ;  /* 0x0000000632327c28 */ /* 0x001fe40008000000 */
[----:B------:R-:W-:Y:S02]  /*1390*/  DMUL R40, R40, UR6 ;  /* 0x0000000628287c28 */ /* 0x000fe40008000000 */
[----:B--2---:R-:W-:Y:S01]  /*13a0*/  DMUL R10, R8, R10 ;  /* 0x0000000a080a7228 */ /* 0x004fe20000000000 */
[----:B------:R-:W0:Y:S01]  /*13b0*/  LDC.64 R8, c[0x0][0x3d8] ;  /* 0x0000f600ff087b82 */ /* 0x000e220000000a00 */
[----:B---3--:R-:W-:Y:S02]  /*13c0*/  DMUL R62, R22, R62 ;  /* 0x0000003e163e7228 */ /* 0x008fe40000000000 */
[----:B----4-:R-:W-:-:S05]  /*13d0*/  DMUL R64, R34, R64 ;  /* 0x0000004022407228 */ /* 0x010fca0000000000 */
[----:B------:R-:W1:Y:S01]  /*13e0*/  LDC.64 R22, c[0x0][0x390] ;  /* 0x0000e400ff167b82 */ /* 0x000e620000000a00 */
[----:B-----5:R-:W-:Y:S02]  /*13f0*/  DMUL R76, R14, R76 ;  /* 0x0000004c0e4c7228 */ /* 0x020fe40000000000 */
[----:B------:R-:W-:-:S05]  /*1400*/  DFMA R10, R30, R80, -R10 ;  /* 0x000000501e0a722b */ /* 0x000fca000000080a */
[----:B------:R-:W2:Y:S01]  /*1410*/  LDC.64 R14, c[0x0][0x380] ;  /* 0x0000e000ff0e7b82 */ /* 0x000ea20000000a00 */
[----:B------:R-:W-:Y:S02]  /*1420*/  DFMA R62, R18, R78, -R62 ;  /* 0x0000004e123e722b */ /* 0x000fe4000000083e */
[----:B------:R-:W-:Y:S02]  /*1430*/  DMUL R10, R10, UR14 ;  /* 0x0000000e0a0a7c28 */ /* 0x000fe40008000000 */
[----:B------:R-:W-:-:S03]  /*1440*/  DFMA R74, R36, R74, -R76 ;  /* 0x0000004a244a722b */ /* 0x000fc6000000084c */
[----:B------:R-:W3:Y:S01]  /*1450*/  LDC.64 R18, c[0x0][0x388] ;  /* 0x0000e200ff127b82 */ /* 0x000ee20000000a00 */
[----:B------:R-:W-:Y:S02]  /*1460*/  DFMA R64, R32, R70, -R64 ;  /* 0x000000462040722b */ /* 0x000fe40000000840 */
[----:B------:R-:W-:Y:S02]  /*1470*/  DMUL R62, R62, UR14 ;  /* 0x0000000e3e3e7c28 */ /* 0x000fe40008000000 */
[----:B------:R-:W-:Y:S02]  /*1480*/  DMUL R68, R38, R68 ;  /* 0x0000004426447228 */ /* 0x000fe40000000000 */
[----:B------:R-:W-:Y:S01]  /*1490*/  DFMA R74, R74, UR16, -R10 ;  /* 0x000000104a4a7c2b */ /* 0x000fe2000800080a */
[----:B------:R-:W4:Y:S01]  /*14a0*/  LDC.64 R10, c[0x0][0x398] ;  /* 0x0000e600ff0a7b82 */ /* 0x000f220000000a00 */
[----:B------:R-:W-:Y:S02]  /*14b0*/  DMUL R20, R28, R20 ;  /* 0x000000141c147228 */ /* 0x000fe40000000000 */
[----:B------:R-:W-:-:S02]  /*14c0*/  DFMA R62, R64, UR16, -R62 ;  /* 0x00000010403e7c2b */ /* 0x000fc4000800083e */
[----:B------:R-:W-:Y:S02]  /*14d0*/  DFMA R54, R46, R54, -R68 ;  /* 0x000000362e36722b */ /* 0x000fe40000000844 */
[----:B------:R-:W-:Y:S02]  /*14e0*/  DMUL R56, R52, R56 ;  /* 0x0000003834387228 */ /* 0x000fe40000000000 */
[----:B------:R-:W-:-:S04]  /*14f0*/  DADD R24, R24, -R66 ;  /* 0x0000000018187229 */ /* 0x000fc80000000842 */
[----:B------:R-:W-:Y:S02]  /*1500*/  DFMA R54, R54, UR18, R62 ;  /* 0x0000001236367c2b */ /* 0x000fe4000800003e */
[----:B------:R-:W-:Y:S02]  /*1510*/  DMUL R84, R26, R84 ;  /* 0x000000541a547228 */ /* 0x000fe40000000000 */
[----:B------:R-:W-:Y:S02]  /*1520*/  DFMA R20, R12, R82, -R20 ;  /* 0x000000520c14722b */ /* 0x000fe40000000814 */
[----:B------:R-:W-:Y:S02]  /*1530*/  DFMA R56, R60, R86, -R56 ;  /* 0x000000563c38722b */ /* 0x000fe40000000838 */
[----:B------:R-:W-:-:S04]  /*1540*/  DFMA R92, R24, -UR8, R92 ;  /* 0x80000008185c7c2b */ /* 0x000fc8000800005c */
[----:B------:R-:W-:Y:S02]  /*1550*/  DFMA R20, R20, UR18, R74 ;  /* 0x0000001214147c2b */ /* 0x000fe4000800004a */
[----:B------:R-:W-:Y:S02]  /*1560*/  DFMA R84, R42, R88, -R84 ;  /* 0x000000582a54722b */ /* 0x000fe40000000854 */
[----:B------:R-:W-:Y:S01]  /*1570*/  DFMA R54, R56, -UR8, R54 ;  /* 0x8000000838367c2b */ /* 0x000fe20008000036 */
[----:B--2---:R-:W-:Y:S01]  /*1580*/  IMAD.WIDE.U32 R6, R4, 0xb9480, R14 ;  /* 0x000b948004067825 */ /* 0x004fe200078e000e */
[----:B------:R-:W-:-:S03]  /*1590*/  DMUL R92, R92, UR6 ;  /* 0x000000065c5c7c28 */ /* 0x000fc60008000000 */
[----:B---3--:R-:W-:Y:S01]  /*15a0*/  IMAD.WIDE.U32 R12, R4, 0xb9480, R18 ;  /* 0x000b9480040c7825 */ /* 0x008fe200078e0012 */
[----:B------:R-:W-:-:S03]  /*15b0*/  DFMA R20, R84, -UR8, R20 ;  /* 0x8000000854147c2b */ /* 0x000fc60008000014 */
[----:B-1----:R-:W-:Y:S01]  /*15c0*/  IMAD.WIDE.U32 R14, R4, 0xb9480, R22 ;  /* 0x000b9480040e7825 */ /* 0x002fe200078e0016 */
[----:B------:R-:W-:-:S03]  /*15d0*/  DMUL R54, R54, UR6 ;  /* 0x0000000636367c28 */ /* 0x000fc60008000000 */
[----:B----4-:R-:W-:-:S04]  /*15e0*/  IMAD.WIDE.U32 R10, R4, 0xb9480, R10 ;  /* 0x000b9480040a7825 */ /* 0x010fc800078e000a */
[----:B------:R-:W-:Y:S01]  /*15f0*/  IMAD.WIDE.U32 R6, R3, 0x9a0, R6 ;  /* 0x000009a003067825 */ /* 0x000fe200078e0006 */
[----:B0-----:R-:W-:-:S03]  /*1600*/  DFMA R16, R16, R8, -R50 ;  /* 0x000000081010722b */ /* 0x001fc60000000832 */
[----:B------:R-:W-:Y:S01]  /*1610*/  IMAD.WIDE.U32 R12, R3, 0x9a0, R12 ;  /* 0x000009a0030c7825 */ /* 0x000fe200078e000c */
[----:B------:R-:W-:-:S03]  /*1620*/  DFMA R40, R44, R8, -R40 ;  /* 0x000000082c28722b */ /* 0x000fc60000000828 */
[----:B------:R-:W-:Y:S01]  /*1630*/  IMAD.WIDE.U32 R14, R3, 0x9a0, R14 ;  /* 0x000009a0030e7825 */ /* 0x000fe200078e000e */
[----:B------:R-:W-:-:S03]  /*1640*/  DFMA R48, R48, R8, -R92 ;  /* 0x000000083030722b */ /* 0x000fc6000000085c */
[----:B------:R-:W-:Y:S01]  /*1650*/  IMAD.WIDE.U32 R10, R3, 0x9a0, R10 ;  /* 0x000009a0030a7825 */ /* 0x000fe200078e000a */
[----:B------:R-:W-:-:S03]  /*1660*/  DFMA R20, R20, R8, -R54 ;  /* 0x000000081414722b */ /* 0x000fc60000000836 */
[----:B------:R-:W-:-:S04]  /*1670*/  IMAD.WIDE.U32 R6, R2, 0x8, R6 ;  /* 0x0000000802067825 */ /* 0x000fc800078e0006 */
[C---:B------:R-:W-:Y:S01]  /*1680*/  IMAD.WIDE.U32 R12, R2.reuse, 0x8, R12 ;  /* 0x00000008020c7825 */ /* 0x040fe200078e000c */
[----:B------:R-:W-:Y:S03]  /*1690*/  STG.E.64 desc[UR4][R6.64], R16 ;  /* 0x0000001006007986 */ /* 0x000fe6000c101b04 */
[C---:B------:R-:W-:Y:S01]  /*16a0*/  IMAD.WIDE.U32 R14, R2.reuse, 0x8, R14 ;  /* 0x00000008020e7825 */ /* 0x040fe200078e000e */
[----:B------:R-:W-:Y:S03]  /*16b0*/  STG.E.64 desc[UR4][R12.64], R40 ;  /* 0x000000280c007986 */ /* 0x000fe6000c101b04 */
[----:B------:R-:W-:Y:S01]  /*16c0*/  IMAD.WIDE.U32 R10, R2, 0x8, R10 ;  /* 0x00000008020a7825 */ /* 0x000fe200078e000a */
[----:B------:R-:W-:Y:S04]  /*16d0*/  STG.E.64 desc[UR4][R14.64], R48 ;  /* 0x000000300e007986 */ /* 0x000fe8000c101b04 */
[----:B------:R-:W-:Y:S01]  /*16e0*/  STG.E.64 desc[UR4][R10.64], R20 ;  /* 0x000000140a007986 */ /* 0x000fe2000c101b04 */
[----:B------:R-:W-:Y:S05]  /*16f0*/  EXIT ;  /* 0x000000000000794d */ /* 0x000fea0003800000 */
.L_x_2:
        /* <DEDUP_REMOVED lines=16> */
.L_x_5:


//--------------------- .nv.shared.reserved.0     --------------------------
	.section	.nv.shared.reserved.0,"aw",@nobits
	.weak		__nv_reservedSMEM_offset_0_alias
	.size		__nv_reservedSMEM_offset_0_alias, 0, 64
	.other		__nv_reservedSMEM_offset_0_alias,@"STO_CUDA_RESERVED_SHARED STV_DEFAULT"
__nv_reservedSMEM_offset_0_alias:
	.zero		0
	.zero		64


//--------------------- .nv.constant0._Z9hypterm_2PdS_S_S_S_S_dddiii --------------------------
	.section	.nv.constant0._Z9hypterm_2PdS_S_S_S_S_dddiii,"a",@progbits
	.sectionflags	@""
	.align	4
.nv.constant0._Z9hypterm_2PdS_S_S_S_S_dddiii:
	.zero		980


//--------------------- .nv.constant0._Z9hypterm_1PdS_S_S_S_S_S_S_S_S_S_dddiii --------------------------
	.section	.nv.constant0._Z9hypterm_1PdS_S_S_S_S_S_S_S_S_S_dddiii,"a",@progbits
	.sectionflags	@""
	.align	4
.nv.constant0._Z9hypterm_1PdS_S_S_S_S_S_S_S_S_S_dddiii:
	.zero		1020


//--------------------- .nv.constant0._Z9hypterm_0PdS_S_S_S_S_S_S_S_S_S_dddiii --------------------------
	.section	.nv.constant0._Z9hypterm_0PdS_S_S_S_S_S_S_S_S_S_dddiii,"a",@progbits
	.sectionflags	@""
	.align	4
.nv.constant0._Z9hypterm_0PdS_S_S_S_S_S_S_S_S_S_dddiii:
	.zero		1020


//--------------------- SYMBOLS --------------------------

	.type		.nv.reservedSmem.offset0,@object
	.size		.nv.reservedSmem.offset0,0x4
